//
// Generated by NVIDIA NVVM Compiler
//
// Compiler Build ID: CL-36424714
// Cuda compilation tools, release 13.0, V13.0.88
// Based on NVVM 20.0.0
//

.version 9.0
.target sm_100
.address_size 64

	// .globl	_Z24cosine_similarity_kernelPfS_Piiiifi
.extern .func  (.param .b64 func_retval0) malloc
(
	.param .b64 malloc_param_0
)
;
.extern .shared .align 16 .b8 shared[];

.visible .entry _Z24cosine_similarity_kernelPfS_Piiiifi(
	.param .u64 .ptr .align 1 _Z24cosine_similarity_kernelPfS_Piiiifi_param_0,
	.param .u64 .ptr .align 1 _Z24cosine_similarity_kernelPfS_Piiiifi_param_1,
	.param .u64 .ptr .align 1 _Z24cosine_similarity_kernelPfS_Piiiifi_param_2,
	.param .u32 _Z24cosine_similarity_kernelPfS_Piiiifi_param_3,
	.param .u32 _Z24cosine_similarity_kernelPfS_Piiiifi_param_4,
	.param .u32 _Z24cosine_similarity_kernelPfS_Piiiifi_param_5,
	.param .f32 _Z24cosine_similarity_kernelPfS_Piiiifi_param_6,
	.param .u32 _Z24cosine_similarity_kernelPfS_Piiiifi_param_7
)
{
	.reg .pred 	%p<48>;
	.reg .b32 	%r<187>;
	.reg .b32 	%f<151>;
	.reg .b64 	%rd<109>;

	ld.param.u64 	%rd25, [_Z24cosine_similarity_kernelPfS_Piiiifi_param_0];
	ld.param.u64 	%rd26, [_Z24cosine_similarity_kernelPfS_Piiiifi_param_1];
	ld.param.u64 	%rd27, [_Z24cosine_similarity_kernelPfS_Piiiifi_param_2];
	ld.param.u32 	%r78, [_Z24cosine_similarity_kernelPfS_Piiiifi_param_3];
	ld.param.u32 	%r81, [_Z24cosine_similarity_kernelPfS_Piiiifi_param_4];
	ld.param.u32 	%r79, [_Z24cosine_similarity_kernelPfS_Piiiifi_param_5];
	ld.param.u32 	%r80, [_Z24cosine_similarity_kernelPfS_Piiiifi_param_7];
	cvta.to.global.u64 	%rd1, %rd26;
	cvta.to.global.u64 	%rd2, %rd25;
	cvta.to.global.u64 	%rd3, %rd27;
	mov.u32 	%r82, %ctaid.x;
	mov.u32 	%r83, %ntid.x;
	mov.u32 	%r84, %tid.x;
	mad.lo.s32 	%r1, %r82, %r83, %r84;
	setp.ge.s32 	%p1, %r1, %r81;
	@%p1 bra 	$L__BB0_60;
	mul.wide.s32 	%rd28, %r80, 4;
	{ // callseq 0, 0
	.param .b64 param0;
	st.param.b64 	[param0], %rd28;
	.param .b64 retval0;
	call.uni (retval0), 
	malloc, 
	(
	param0
	);
	ld.param.b64 	%rd29, [retval0];
	} // callseq 0
	{ // callseq 1, 0
	.param .b64 param0;
	st.param.b64 	[param0], %rd28;
	.param .b64 retval0;
	call.uni (retval0), 
	malloc, 
	(
	param0
	);
	ld.param.b64 	%rd30, [retval0];
	} // callseq 1
	setp.lt.s32 	%p2, %r80, 1;
	@%p2 bra 	$L__BB0_13;
	and.b32  	%r2, %r80, 7;
	setp.lt.u32 	%p3, %r80, 8;
	mov.b32 	%r159, 0;
	@%p3 bra 	$L__BB0_5;
	and.b32  	%r159, %r80, 2147483640;
	mov.b32 	%r179, 0;
$L__BB0_4:
	.pragma "nounroll";
	mul.wide.u32 	%rd31, %r179, 4;
	add.s64 	%rd32, %rd29, %rd31;
	mov.b32 	%r87, -1082130432;
	st.u32 	[%rd32], %r87;
	add.s64 	%rd33, %rd30, %rd31;
	mov.b32 	%r88, -1;
	st.u32 	[%rd33], %r88;
	st.u32 	[%rd32+4], %r87;
	st.u32 	[%rd33+4], %r88;
	st.u32 	[%rd32+8], %r87;
	st.u32 	[%rd33+8], %r88;
	st.u32 	[%rd32+12], %r87;
	st.u32 	[%rd33+12], %r88;
	st.u32 	[%rd32+16], %r87;
	st.u32 	[%rd33+16], %r88;
	st.u32 	[%rd32+20], %r87;
	st.u32 	[%rd33+20], %r88;
	st.u32 	[%rd32+24], %r87;
	st.u32 	[%rd33+24], %r88;
	st.u32 	[%rd32+28], %r87;
	st.u32 	[%rd33+28], %r88;
	add.s32 	%r179, %r179, 8;
	setp.eq.s32 	%p4, %r179, %r159;
	@%p4 bra 	$L__BB0_5;
	bra.uni 	$L__BB0_4;
$L__BB0_5:
	setp.eq.s32 	%p5, %r2, 0;
	@%p5 bra 	$L__BB0_13;
	and.b32  	%r5, %r80, 3;
	setp.lt.u32 	%p6, %r2, 4;
	@%p6 bra 	$L__BB0_8;
	mul.wide.u32 	%rd34, %r159, 4;
	add.s64 	%rd35, %rd29, %rd34;
	mov.b32 	%r89, -1082130432;
	st.u32 	[%rd35], %r89;
	add.s64 	%rd36, %rd30, %rd34;
	mov.b32 	%r90, -1;
	st.u32 	[%rd36], %r90;
	st.u32 	[%rd35+4], %r89;
	st.u32 	[%rd36+4], %r90;
	st.u32 	[%rd35+8], %r89;
	st.u32 	[%rd36+8], %r90;
	st.u32 	[%rd35+12], %r89;
	st.u32 	[%rd36+12], %r90;
	add.s32 	%r159, %r159, 4;
$L__BB0_8:
	setp.eq.s32 	%p7, %r5, 0;
	@%p7 bra 	$L__BB0_13;
	setp.eq.s32 	%p8, %r5, 1;
	@%p8 bra 	$L__BB0_11;
	mul.wide.u32 	%rd37, %r159, 4;
	add.s64 	%rd38, %rd29, %rd37;
	mov.b32 	%r91, -1082130432;
	st.u32 	[%rd38], %r91;
	add.s64 	%rd39, %rd30, %rd37;
	mov.b32 	%r92, -1;
	st.u32 	[%rd39], %r92;
	st.u32 	[%rd38+4], %r91;
	st.u32 	[%rd39+4], %r92;
	add.s32 	%r159, %r159, 2;
$L__BB0_11:
	and.b32  	%r93, %r80, 1;
	setp.eq.b32 	%p9, %r93, 1;
	not.pred 	%p10, %p9;
	@%p10 bra 	$L__BB0_13;
	mul.wide.u32 	%rd40, %r159, 4;
	add.s64 	%rd41, %rd29, %rd40;
	mov.b32 	%r94, -1082130432;
	st.u32 	[%rd41], %r94;
	add.s64 	%rd42, %rd30, %rd40;
	mov.b32 	%r95, -1;
	st.u32 	[%rd42], %r95;
$L__BB0_13:
	setp.lt.s32 	%p11, %r78, 1;
	@%p11 bra 	$L__BB0_47;
	setp.lt.s32 	%p12, %r80, 1;
	mul.lo.s32 	%r10, %r79, %r1;
	add.s32 	%r11, %r80, -1;
	@%p12 bra 	$L__BB0_60;
	setp.lt.s32 	%p13, %r79, 1;
	@%p13 bra 	$L__BB0_40;
	and.b32  	%r12, %r79, 7;
	and.b32  	%r13, %r79, 3;
	add.s32 	%r14, %r80, -2;
	and.b32  	%r15, %r79, 2147483640;
	and.b32  	%r16, %r79, 1;
	mul.wide.u32 	%rd54, %r80, 4;
	add.s64 	%rd6, %rd29, %rd54;
	add.s64 	%rd7, %rd30, %rd54;
	mul.wide.u32 	%rd55, %r11, 4;
	add.s64 	%rd8, %rd30, %rd55;
	add.s32 	%r17, %r80, -3;
	add.s32 	%r18, %r80, -4;
	neg.s32 	%r19, %r15;
	mov.b32 	%r162, 0;
$L__BB0_17:
	setp.lt.u32 	%p23, %r79, 8;
	mul.lo.s32 	%r21, %r162, %r79;
	mov.f32 	%f150, 0f00000000;
	mov.b32 	%r171, 0;
	mov.f32 	%f149, %f150;
	mov.f32 	%f148, %f150;
	@%p23 bra 	$L__BB0_20;
	mul.wide.u32 	%rd56, %r21, 4;
	add.s64 	%rd57, %rd2, %rd56;
	add.s64 	%rd106, %rd57, 16;
	mov.f32 	%f150, 0f00000000;
	mov.u32 	%r163, %r10;
	mov.u32 	%r164, %r19;
$L__BB0_19:
	.pragma "nounroll";
	mul.wide.s32 	%rd58, %r163, 4;
	add.s64 	%rd59, %rd1, %rd58;
	ld.global.f32 	%f51, [%rd106+-16];
	ld.global.f32 	%f52, [%rd59];
	fma.rn.f32 	%f53, %f51, %f52, %f148;
	fma.rn.f32 	%f54, %f51, %f51, %f149;
	fma.rn.f32 	%f55, %f52, %f52, %f150;
	ld.global.f32 	%f56, [%rd106+-12];
	ld.global.f32 	%f57, [%rd59+4];
	fma.rn.f32 	%f58, %f56, %f57, %f53;
	fma.rn.f32 	%f59, %f56, %f56, %f54;
	fma.rn.f32 	%f60, %f57, %f57, %f55;
	ld.global.f32 	%f61, [%rd106+-8];
	ld.global.f32 	%f62, [%rd59+8];
	fma.rn.f32 	%f63, %f61, %f62, %f58;
	fma.rn.f32 	%f64, %f61, %f61, %f59;
	fma.rn.f32 	%f65, %f62, %f62, %f60;
	ld.global.f32 	%f66, [%rd106+-4];
	ld.global.f32 	%f67, [%rd59+12];
	fma.rn.f32 	%f68, %f66, %f67, %f63;
	fma.rn.f32 	%f69, %f66, %f66, %f64;
	fma.rn.f32 	%f70, %f67, %f67, %f65;
	ld.global.f32 	%f71, [%rd106];
	ld.global.f32 	%f72, [%rd59+16];
	fma.rn.f32 	%f73, %f71, %f72, %f68;
	fma.rn.f32 	%f74, %f71, %f71, %f69;
	fma.rn.f32 	%f75, %f72, %f72, %f70;
	ld.global.f32 	%f76, [%rd106+4];
	ld.global.f32 	%f77, [%rd59+20];
	fma.rn.f32 	%f78, %f76, %f77, %f73;
	fma.rn.f32 	%f79, %f76, %f76, %f74;
	fma.rn.f32 	%f80, %f77, %f77, %f75;
	ld.global.f32 	%f81, [%rd106+8];
	ld.global.f32 	%f82, [%rd59+24];
	fma.rn.f32 	%f83, %f81, %f82, %f78;
	fma.rn.f32 	%f84, %f81, %f81, %f79;
	fma.rn.f32 	%f85, %f82, %f82, %f80;
	ld.global.f32 	%f86, [%rd106+12];
	ld.global.f32 	%f87, [%rd59+28];
	fma.rn.f32 	%f148, %f86, %f87, %f83;
	fma.rn.f32 	%f149, %f86, %f86, %f84;
	fma.rn.f32 	%f150, %f87, %f87, %f85;
	add.s32 	%r164, %r164, 8;
	add.s64 	%rd106, %rd106, 32;
	add.s32 	%r163, %r163, 8;
	setp.eq.s32 	%p24, %r164, 0;
	mov.u32 	%r171, %r15;
	@%p24 bra 	$L__BB0_20;
	bra.uni 	$L__BB0_19;
$L__BB0_20:
	setp.eq.s32 	%p25, %r12, 0;
	@%p25 bra 	$L__BB0_28;
	add.s32 	%r109, %r12, -1;
	setp.lt.u32 	%p26, %r109, 3;
	@%p26 bra 	$L__BB0_23;
	add.s32 	%r110, %r171, %r21;
	mul.wide.u32 	%rd60, %r110, 4;
	add.s64 	%rd61, %rd2, %rd60;
	ld.global.f32 	%f89, [%rd61];
	add.s32 	%r111, %r171, %r10;
	mul.wide.s32 	%rd62, %r111, 4;
	add.s64 	%rd63, %rd1, %rd62;
	ld.global.f32 	%f90, [%rd63];
	fma.rn.f32 	%f91, %f89, %f90, %f148;
	fma.rn.f32 	%f92, %f89, %f89, %f149;
	fma.rn.f32 	%f93, %f90, %f90, %f150;
	cvt.u64.u32 	%rd64, %r21;
	cvt.u64.u32 	%rd65, %r171;
	add.s64 	%rd66, %rd65, %rd64;
	shl.b64 	%rd67, %rd66, 2;
	add.s64 	%rd68, %rd2, %rd67;
	ld.global.f32 	%f94, [%rd68+4];
	ld.global.f32 	%f95, [%rd63+4];
	fma.rn.f32 	%f96, %f94, %f95, %f91;
	fma.rn.f32 	%f97, %f94, %f94, %f92;
	fma.rn.f32 	%f98, %f95, %f95, %f93;
	ld.global.f32 	%f99, [%rd68+8];
	ld.global.f32 	%f100, [%rd63+8];
	fma.rn.f32 	%f101, %f99, %f100, %f96;
	fma.rn.f32 	%f102, %f99, %f99, %f97;
	fma.rn.f32 	%f103, %f100, %f100, %f98;
	ld.global.f32 	%f104, [%rd68+12];
	ld.global.f32 	%f105, [%rd63+12];
	fma.rn.f32 	%f148, %f104, %f105, %f101;
	fma.rn.f32 	%f149, %f104, %f104, %f102;
	fma.rn.f32 	%f150, %f105, %f105, %f103;
	add.s32 	%r171, %r171, 4;
$L__BB0_23:
	setp.eq.s32 	%p27, %r13, 0;
	@%p27 bra 	$L__BB0_28;
	setp.eq.s32 	%p28, %r13, 1;
	@%p28 bra 	$L__BB0_26;
	add.s32 	%r112, %r171, %r21;
	mul.wide.u32 	%rd69, %r112, 4;
	add.s64 	%rd70, %rd2, %rd69;
	ld.global.f32 	%f107, [%rd70];
	add.s32 	%r113, %r171, %r10;
	mul.wide.s32 	%rd71, %r113, 4;
	add.s64 	%rd72, %rd1, %rd71;
	ld.global.f32 	%f108, [%rd72];
	fma.rn.f32 	%f109, %f107, %f108, %f148;
	fma.rn.f32 	%f110, %f107, %f107, %f149;
	fma.rn.f32 	%f111, %f108, %f108, %f150;
	cvt.u64.u32 	%rd73, %r21;
	cvt.u64.u32 	%rd74, %r171;
	add.s64 	%rd75, %rd74, %rd73;
	shl.b64 	%rd76, %rd75, 2;
	add.s64 	%rd77, %rd2, %rd76;
	ld.global.f32 	%f112, [%rd77+4];
	ld.global.f32 	%f113, [%rd72+4];
	fma.rn.f32 	%f148, %f112, %f113, %f109;
	fma.rn.f32 	%f149, %f112, %f112, %f110;
	fma.rn.f32 	%f150, %f113, %f113, %f111;
	add.s32 	%r171, %r171, 2;
$L__BB0_26:
	setp.eq.s32 	%p29, %r16, 0;
	@%p29 bra 	$L__BB0_28;
	add.s32 	%r114, %r171, %r21;
	mul.wide.u32 	%rd78, %r114, 4;
	add.s64 	%rd79, %rd2, %rd78;
	ld.global.f32 	%f114, [%rd79];
	add.s32 	%r115, %r171, %r10;
	mul.wide.s32 	%rd80, %r115, 4;
	add.s64 	%rd81, %rd1, %rd80;
	ld.global.f32 	%f115, [%rd81];
	fma.rn.f32 	%f148, %f114, %f115, %f148;
	fma.rn.f32 	%f149, %f114, %f114, %f149;
	fma.rn.f32 	%f150, %f115, %f115, %f150;
$L__BB0_28:
	sqrt.rn.f32 	%f116, %f149;
	sqrt.rn.f32 	%f117, %f150;
	mul.f32 	%f118, %f116, %f117;
	div.rn.f32 	%f37, %f148, %f118;
	mov.b32 	%r26, 0;
$L__BB0_29:
	mul.wide.u32 	%rd82, %r26, 4;
	add.s64 	%rd12, %rd29, %rd82;
	ld.f32 	%f119, [%rd12];
	setp.gt.f32 	%p30, %f37, %f119;
	@%p30 bra 	$L__BB0_34;
	add.s32 	%r26, %r26, 1;
	setp.eq.s32 	%p31, %r26, %r80;
	@%p31 bra 	$L__BB0_33;
	bra.uni 	$L__BB0_29;
$L__BB0_31:
	mul.wide.s32 	%rd85, %r169, 4;
	add.s64 	%rd86, %rd29, %rd85;
	ld.f32 	%f123, [%rd86+-8];
	mul.wide.s32 	%rd87, %r168, 4;
	add.s64 	%rd88, %rd29, %rd87;
	st.f32 	[%rd88], %f123;
	add.s64 	%rd89, %rd30, %rd85;
	ld.u32 	%r122, [%rd89+-8];
	add.s64 	%rd90, %rd30, %rd87;
	st.u32 	[%rd90], %r122;
	ld.f32 	%f124, [%rd88+-8];
	st.f32 	[%rd88+-4], %f124;
	ld.u32 	%r123, [%rd90+-8];
	st.u32 	[%rd90+-4], %r123;
	add.s32 	%r169, %r168, -3;
	ld.f32 	%f125, [%rd88+-12];
	st.f32 	[%rd88+-8], %f125;
	ld.u32 	%r124, [%rd90+-12];
	st.u32 	[%rd90+-8], %r124;
	add.s32 	%r168, %r168, -4;
	ld.f32 	%f126, [%rd88+-16];
	st.f32 	[%rd88+-12], %f126;
	ld.u32 	%r125, [%rd90+-16];
	st.u32 	[%rd90+-12], %r125;
	setp.gt.s32 	%p37, %r168, %r26;
	@%p37 bra 	$L__BB0_31;
$L__BB0_32:
	st.f32 	[%rd12], %f37;
	mul.wide.u32 	%rd91, %r26, 4;
	add.s64 	%rd92, %rd30, %rd91;
	st.u32 	[%rd92], %r162;
$L__BB0_33:
	add.s32 	%r162, %r162, 1;
	setp.eq.s32 	%p38, %r162, %r78;
	@%p38 bra 	$L__BB0_47;
	bra.uni 	$L__BB0_17;
$L__BB0_34:
	setp.gt.s32 	%p32, %r11, %r26;
	@%p32 bra 	$L__BB0_35;
	bra.uni 	$L__BB0_32;
$L__BB0_35:
	sub.s32 	%r117, %r11, %r26;
	and.b32  	%r33, %r117, 3;
	setp.eq.s32 	%p33, %r33, 0;
	mov.u32 	%r168, %r11;
	mov.u32 	%r169, %r80;
	@%p33 bra 	$L__BB0_39;
	ld.f32 	%f120, [%rd6+-8];
	mul.wide.u32 	%rd83, %r11, 4;
	add.s64 	%rd84, %rd29, %rd83;
	st.f32 	[%rd84], %f120;
	ld.u32 	%r118, [%rd7+-8];
	st.u32 	[%rd8], %r118;
	setp.eq.s32 	%p34, %r33, 1;
	mov.u32 	%r168, %r14;
	mov.u32 	%r169, %r11;
	@%p34 bra 	$L__BB0_39;
	ld.f32 	%f121, [%rd6+-12];
	st.f32 	[%rd6+-8], %f121;
	ld.u32 	%r119, [%rd7+-12];
	st.u32 	[%rd7+-8], %r119;
	setp.eq.s32 	%p35, %r33, 2;
	mov.u32 	%r168, %r17;
	mov.u32 	%r169, %r14;
	@%p35 bra 	$L__BB0_39;
	ld.f32 	%f122, [%rd6+-16];
	st.f32 	[%rd6+-12], %f122;
	ld.u32 	%r120, [%rd7+-16];
	st.u32 	[%rd7+-12], %r120;
	mov.u32 	%r168, %r18;
	mov.u32 	%r169, %r17;
$L__BB0_39:
	sub.s32 	%r121, %r14, %r26;
	setp.lt.u32 	%p36, %r121, 3;
	@%p36 bra 	$L__BB0_32;
	bra.uni 	$L__BB0_31;
$L__BB0_40:
	add.s32 	%r41, %r80, -2;
	mov.f32 	%f39, 0f00000000;
	div.rn.f32 	%f38, %f39, 0f00000000;
	mul.wide.u32 	%rd43, %r80, 4;
	add.s64 	%rd13, %rd29, %rd43;
	mul.wide.u32 	%rd44, %r11, 4;
	add.s64 	%rd14, %rd29, %rd44;
	add.s64 	%rd15, %rd30, %rd43;
	add.s64 	%rd16, %rd30, %rd44;
	add.s32 	%r42, %r80, -3;
	add.s32 	%r43, %r80, -4;
	mov.b32 	%r173, 0;
$L__BB0_41:
	mov.b32 	%r45, 0;
$L__BB0_42:
	mul.wide.u32 	%rd45, %r45, 4;
	add.s64 	%rd17, %rd29, %rd45;
	ld.f32 	%f40, [%rd17];
	setp.gt.f32 	%p14, %f38, %f40;
	@%p14 bra 	$L__BB0_61;
	add.s32 	%r45, %r45, 1;
	setp.eq.s32 	%p15, %r45, %r80;
	@%p15 bra 	$L__BB0_46;
	bra.uni 	$L__BB0_42;
$L__BB0_44:
	mul.wide.s32 	%rd46, %r178, 4;
	add.s64 	%rd47, %rd29, %rd46;
	ld.f32 	%f44, [%rd47+-8];
	mul.wide.s32 	%rd48, %r177, 4;
	add.s64 	%rd49, %rd29, %rd48;
	st.f32 	[%rd49], %f44;
	add.s64 	%rd50, %rd30, %rd46;
	ld.u32 	%r103, [%rd50+-8];
	add.s64 	%rd51, %rd30, %rd48;
	st.u32 	[%rd51], %r103;
	ld.f32 	%f45, [%rd49+-8];
	st.f32 	[%rd49+-4], %f45;
	ld.u32 	%r104, [%rd51+-8];
	st.u32 	[%rd51+-4], %r104;
	add.s32 	%r178, %r177, -3;
	ld.f32 	%f46, [%rd49+-12];
	st.f32 	[%rd49+-8], %f46;
	ld.u32 	%r105, [%rd51+-12];
	st.u32 	[%rd51+-8], %r105;
	add.s32 	%r177, %r177, -4;
	ld.f32 	%f47, [%rd49+-16];
	st.f32 	[%rd49+-12], %f47;
	ld.u32 	%r106, [%rd51+-16];
	st.u32 	[%rd51+-12], %r106;
	setp.gt.s32 	%p21, %r177, %r45;
	@%p21 bra 	$L__BB0_44;
$L__BB0_45:
	st.f32 	[%rd17], %f38;
	add.s64 	%rd53, %rd30, %rd45;
	st.u32 	[%rd53], %r173;
$L__BB0_46:
	add.s32 	%r173, %r173, 1;
	setp.eq.s32 	%p22, %r173, %r78;
	@%p22 bra 	$L__BB0_47;
	bra.uni 	$L__BB0_41;
$L__BB0_47:
	setp.lt.s32 	%p39, %r80, 1;
	@%p39 bra 	$L__BB0_60;
	mul.lo.s32 	%r57, %r80, %r1;
	add.s32 	%r127, %r80, -1;
	and.b32  	%r58, %r80, 15;
	setp.lt.u32 	%p40, %r127, 15;
	mov.b32 	%r183, 0;
	@%p40 bra 	$L__BB0_51;
	and.b32  	%r183, %r80, 2147483632;
	neg.s32 	%r181, %r183;
	add.s64 	%rd107, %rd30, 32;
	add.s64 	%rd19, %rd3, 32;
	mov.u32 	%r180, %r57;
$L__BB0_50:
	.pragma "nounroll";
	mul.wide.s32 	%rd93, %r180, 4;
	add.s64 	%rd94, %rd19, %rd93;
	ld.u32 	%r128, [%rd107+-32];
	st.global.u32 	[%rd94+-32], %r128;
	ld.u32 	%r129, [%rd107+-28];
	st.global.u32 	[%rd94+-28], %r129;
	ld.u32 	%r130, [%rd107+-24];
	st.global.u32 	[%rd94+-24], %r130;
	ld.u32 	%r131, [%rd107+-20];
	st.global.u32 	[%rd94+-20], %r131;
	ld.u32 	%r132, [%rd107+-16];
	st.global.u32 	[%rd94+-16], %r132;
	ld.u32 	%r133, [%rd107+-12];
	st.global.u32 	[%rd94+-12], %r133;
	ld.u32 	%r134, [%rd107+-8];
	st.global.u32 	[%rd94+-8], %r134;
	ld.u32 	%r135, [%rd107+-4];
	st.global.u32 	[%rd94+-4], %r135;
	ld.u32 	%r136, [%rd107];
	st.global.u32 	[%rd94], %r136;
	ld.u32 	%r137, [%rd107+4];
	st.global.u32 	[%rd94+4], %r137;
	ld.u32 	%r138, [%rd107+8];
	st.global.u32 	[%rd94+8], %r138;
	ld.u32 	%r139, [%rd107+12];
	st.global.u32 	[%rd94+12], %r139;
	ld.u32 	%r140, [%rd107+16];
	st.global.u32 	[%rd94+16], %r140;
	ld.u32 	%r141, [%rd107+20];
	st.global.u32 	[%rd94+20], %r141;
	ld.u32 	%r142, [%rd107+24];
	st.global.u32 	[%rd94+24], %r142;
	ld.u32 	%r143, [%rd107+28];
	st.global.u32 	[%rd94+28], %r143;
	add.s32 	%r181, %r181, 16;
	add.s64 	%rd107, %rd107, 64;
	add.s32 	%r180, %r180, 16;
	setp.ne.s32 	%p41, %r181, 0;
	@%p41 bra 	$L__BB0_50;
$L__BB0_51:
	setp.eq.s32 	%p42, %r58, 0;
	@%p42 bra 	$L__BB0_60;
	and.b32  	%r66, %r80, 7;
	setp.lt.u32 	%p43, %r58, 8;
	@%p43 bra 	$L__BB0_54;
	mul.wide.u32 	%rd95, %r183, 4;
	add.s64 	%rd96, %rd30, %rd95;
	ld.u32 	%r144, [%rd96];
	add.s32 	%r145, %r183, %r57;
	mul.wide.s32 	%rd97, %r145, 4;
	add.s64 	%rd98, %rd3, %rd97;
	st.global.u32 	[%rd98], %r144;
	ld.u32 	%r146, [%rd96+4];
	st.global.u32 	[%rd98+4], %r146;
	ld.u32 	%r147, [%rd96+8];
	st.global.u32 	[%rd98+8], %r147;
	ld.u32 	%r148, [%rd96+12];
	st.global.u32 	[%rd98+12], %r148;
	ld.u32 	%r149, [%rd96+16];
	st.global.u32 	[%rd98+16], %r149;
	ld.u32 	%r150, [%rd96+20];
	st.global.u32 	[%rd98+20], %r150;
	ld.u32 	%r151, [%rd96+24];
	st.global.u32 	[%rd98+24], %r151;
	ld.u32 	%r152, [%rd96+28];
	st.global.u32 	[%rd98+28], %r152;
	add.s32 	%r183, %r183, 8;
$L__BB0_54:
	setp.eq.s32 	%p44, %r66, 0;
	@%p44 bra 	$L__BB0_60;
	and.b32  	%r69, %r80, 3;
	setp.lt.u32 	%p45, %r66, 4;
	@%p45 bra 	$L__BB0_57;
	mul.wide.u32 	%rd99, %r183, 4;
	add.s64 	%rd100, %rd30, %rd99;
	ld.u32 	%r153, [%rd100];
	add.s32 	%r154, %r183, %r57;
	mul.wide.s32 	%rd101, %r154, 4;
	add.s64 	%rd102, %rd3, %rd101;
	st.global.u32 	[%rd102], %r153;
	ld.u32 	%r155, [%rd100+4];
	st.global.u32 	[%rd102+4], %r155;
	ld.u32 	%r156, [%rd100+8];
	st.global.u32 	[%rd102+8], %r156;
	ld.u32 	%r157, [%rd100+12];
	st.global.u32 	[%rd102+12], %r157;
	add.s32 	%r183, %r183, 4;
$L__BB0_57:
	setp.eq.s32 	%p46, %r69, 0;
	@%p46 bra 	$L__BB0_60;
	add.s32 	%r186, %r183, %r57;
	mul.wide.u32 	%rd103, %r183, 4;
	add.s64 	%rd108, %rd30, %rd103;
	neg.s32 	%r185, %r69;
$L__BB0_59:
	.pragma "nounroll";
	mul.wide.s32 	%rd104, %r186, 4;
	add.s64 	%rd105, %rd3, %rd104;
	ld.u32 	%r158, [%rd108];
	st.global.u32 	[%rd105], %r158;
	add.s32 	%r186, %r186, 1;
	add.s64 	%rd108, %rd108, 4;
	add.s32 	%r185, %r185, 1;
	setp.ne.s32 	%p47, %r185, 0;
	@%p47 bra 	$L__BB0_59;
$L__BB0_60:
	ret;
$L__BB0_61:
	setp.gt.s32 	%p16, %r11, %r45;
	@%p16 bra 	$L__BB0_62;
	bra.uni 	$L__BB0_45;
$L__BB0_62:
	sub.s32 	%r98, %r11, %r45;
	and.b32  	%r52, %r98, 3;
	setp.eq.s32 	%p17, %r52, 0;
	mov.u32 	%r177, %r11;
	mov.u32 	%r178, %r80;
	@%p17 bra 	$L__BB0_66;
	ld.f32 	%f41, [%rd13+-8];
	st.f32 	[%rd14], %f41;
	ld.u32 	%r99, [%rd15+-8];
	st.u32 	[%rd16], %r99;
	setp.eq.s32 	%p18, %r52, 1;
	mov.u32 	%r177, %r41;
	mov.u32 	%r178, %r11;
	@%p18 bra 	$L__BB0_66;
	ld.f32 	%f42, [%rd13+-12];
	st.f32 	[%rd13+-8], %f42;
	ld.u32 	%r100, [%rd15+-12];
	st.u32 	[%rd15+-8], %r100;
	setp.eq.s32 	%p19, %r52, 2;
	mov.u32 	%r177, %r42;
	mov.u32 	%r178, %r41;
	@%p19 bra 	$L__BB0_66;
	ld.f32 	%f43, [%rd13+-16];
	st.f32 	[%rd13+-12], %f43;
	ld.u32 	%r101, [%rd15+-16];
	st.u32 	[%rd15+-12], %r101;
	mov.u32 	%r177, %r43;
	mov.u32 	%r178, %r42;
$L__BB0_66:
	sub.s32 	%r102, %r41, %r45;
	setp.lt.u32 	%p20, %r102, 3;
	@%p20 bra 	$L__BB0_45;
	bra.uni 	$L__BB0_44;

}
	// .globl	_Z25findNearestNeighborCosinePfS_S_Piiiif
.visible .entry _Z25findNearestNeighborCosinePfS_S_Piiiif(
	.param .u64 .ptr .align 1 _Z25findNearestNeighborCosinePfS_S_Piiiif_param_0,
	.param .u64 .ptr .align 1 _Z25findNearestNeighborCosinePfS_S_Piiiif_param_1,
	.param .u64 .ptr .align 1 _Z25findNearestNeighborCosinePfS_S_Piiiif_param_2,
	.param .u64 .ptr .align 1 _Z25findNearestNeighborCosinePfS_S_Piiiif_param_3,
	.param .u32 _Z25findNearestNeighborCosinePfS_S_Piiiif_param_4,
	.param .u32 _Z25findNearestNeighborCosinePfS_S_Piiiif_param_5,
	.param .u32 _Z25findNearestNeighborCosinePfS_S_Piiiif_param_6,
	.param .f32 _Z25findNearestNeighborCosinePfS_S_Piiiif_param_7
)
{
	.reg .pred 	%p<17>;
	.reg .b32 	%r<42>;
	.reg .b32 	%f<139>;
	.reg .b64 	%rd<40>;

	ld.param.u64 	%rd8, [_Z25findNearestNeighborCosinePfS_S_Piiiif_param_0];
	ld.param.u64 	%rd9, [_Z25findNearestNeighborCosinePfS_S_Piiiif_param_1];
	ld.param.u64 	%rd7, [_Z25findNearestNeighborCosinePfS_S_Piiiif_param_3];
	ld.param.u32 	%r21, [_Z25findNearestNeighborCosinePfS_S_Piiiif_param_4];
	ld.param.u32 	%r22, [_Z25findNearestNeighborCosinePfS_S_Piiiif_param_5];
	ld.param.u32 	%r20, [_Z25findNearestNeighborCosinePfS_S_Piiiif_param_6];
	ld.param.f32 	%f41, [_Z25findNearestNeighborCosinePfS_S_Piiiif_param_7];
	cvta.to.global.u64 	%rd1, %rd8;
	cvta.to.global.u64 	%rd2, %rd9;
	mov.u32 	%r1, %ntid.x;
	mov.u32 	%r2, %tid.x;
	mov.u32 	%r23, %ctaid.x;
	mad.lo.s32 	%r3, %r23, %r1, %r2;
	mov.u32 	%r4, %ctaid.y;
	setp.ge.s32 	%p1, %r3, %r21;
	setp.ge.s32 	%p2, %r4, %r22;
	or.pred  	%p3, %p1, %p2;
	@%p3 bra 	$L__BB1_18;
	setp.lt.s32 	%p4, %r20, 1;
	mov.f32 	%f135, 0f00000000;
	mov.f32 	%f136, %f135;
	mov.f32 	%f137, %f135;
	@%p4 bra 	$L__BB1_13;
	mul.lo.s32 	%r5, %r20, %r3;
	mul.lo.s32 	%r6, %r20, %r4;
	and.b32  	%r7, %r20, 7;
	setp.lt.u32 	%p5, %r20, 8;
	mov.f32 	%f137, 0f00000000;
	mov.b32 	%r40, 0;
	mov.f32 	%f136, %f137;
	mov.f32 	%f135, %f137;
	@%p5 bra 	$L__BB1_5;
	and.b32  	%r40, %r20, 2147483640;
	neg.s32 	%r38, %r40;
	add.s64 	%rd3, %rd1, 16;
	mul.wide.u32 	%rd10, %r6, 4;
	add.s64 	%rd11, %rd10, %rd2;
	add.s64 	%rd39, %rd11, 16;
	mov.f32 	%f137, 0f00000000;
	mov.u32 	%r37, %r5;
$L__BB1_4:
	.pragma "nounroll";
	mul.wide.s32 	%rd12, %r37, 4;
	add.s64 	%rd13, %rd3, %rd12;
	ld.global.f32 	%f46, [%rd39+-16];
	ld.global.f32 	%f47, [%rd13+-16];
	fma.rn.f32 	%f48, %f46, %f47, %f135;
	fma.rn.f32 	%f49, %f46, %f46, %f136;
	fma.rn.f32 	%f50, %f47, %f47, %f137;
	ld.global.f32 	%f51, [%rd39+-12];
	ld.global.f32 	%f52, [%rd13+-12];
	fma.rn.f32 	%f53, %f51, %f52, %f48;
	fma.rn.f32 	%f54, %f51, %f51, %f49;
	fma.rn.f32 	%f55, %f52, %f52, %f50;
	ld.global.f32 	%f56, [%rd39+-8];
	ld.global.f32 	%f57, [%rd13+-8];
	fma.rn.f32 	%f58, %f56, %f57, %f53;
	fma.rn.f32 	%f59, %f56, %f56, %f54;
	fma.rn.f32 	%f60, %f57, %f57, %f55;
	ld.global.f32 	%f61, [%rd39+-4];
	ld.global.f32 	%f62, [%rd13+-4];
	fma.rn.f32 	%f63, %f61, %f62, %f58;
	fma.rn.f32 	%f64, %f61, %f61, %f59;
	fma.rn.f32 	%f65, %f62, %f62, %f60;
	ld.global.f32 	%f66, [%rd39];
	ld.global.f32 	%f67, [%rd13];
	fma.rn.f32 	%f68, %f66, %f67, %f63;
	fma.rn.f32 	%f69, %f66, %f66, %f64;
	fma.rn.f32 	%f70, %f67, %f67, %f65;
	ld.global.f32 	%f71, [%rd39+4];
	ld.global.f32 	%f72, [%rd13+4];
	fma.rn.f32 	%f73, %f71, %f72, %f68;
	fma.rn.f32 	%f74, %f71, %f71, %f69;
	fma.rn.f32 	%f75, %f72, %f72, %f70;
	ld.global.f32 	%f76, [%rd39+8];
	ld.global.f32 	%f77, [%rd13+8];
	fma.rn.f32 	%f78, %f76, %f77, %f73;
	fma.rn.f32 	%f79, %f76, %f76, %f74;
	fma.rn.f32 	%f80, %f77, %f77, %f75;
	ld.global.f32 	%f81, [%rd39+12];
	ld.global.f32 	%f82, [%rd13+12];
	fma.rn.f32 	%f135, %f81, %f82, %f78;
	fma.rn.f32 	%f136, %f81, %f81, %f79;
	fma.rn.f32 	%f137, %f82, %f82, %f80;
	add.s32 	%r38, %r38, 8;
	add.s32 	%r37, %r37, 8;
	add.s64 	%rd39, %rd39, 32;
	setp.ne.s32 	%p6, %r38, 0;
	@%p6 bra 	$L__BB1_4;
$L__BB1_5:
	setp.eq.s32 	%p7, %r7, 0;
	@%p7 bra 	$L__BB1_13;
	and.b32  	%r15, %r20, 3;
	setp.lt.u32 	%p8, %r7, 4;
	@%p8 bra 	$L__BB1_8;
	add.s32 	%r25, %r40, %r5;
	add.s32 	%r26, %r40, %r6;
	mul.wide.u32 	%rd14, %r26, 4;
	add.s64 	%rd15, %rd2, %rd14;
	ld.global.f32 	%f84, [%rd15];
	mul.wide.s32 	%rd16, %r25, 4;
	add.s64 	%rd17, %rd1, %rd16;
	ld.global.f32 	%f85, [%rd17];
	fma.rn.f32 	%f86, %f84, %f85, %f135;
	fma.rn.f32 	%f87, %f84, %f84, %f136;
	fma.rn.f32 	%f88, %f85, %f85, %f137;
	cvt.u64.u32 	%rd18, %r6;
	cvt.u64.u32 	%rd19, %r40;
	add.s64 	%rd20, %rd19, %rd18;
	shl.b64 	%rd21, %rd20, 2;
	add.s64 	%rd22, %rd2, %rd21;
	ld.global.f32 	%f89, [%rd22+4];
	ld.global.f32 	%f90, [%rd17+4];
	fma.rn.f32 	%f91, %f89, %f90, %f86;
	fma.rn.f32 	%f92, %f89, %f89, %f87;
	fma.rn.f32 	%f93, %f90, %f90, %f88;
	ld.global.f32 	%f94, [%rd22+8];
	ld.global.f32 	%f95, [%rd17+8];
	fma.rn.f32 	%f96, %f94, %f95, %f91;
	fma.rn.f32 	%f97, %f94, %f94, %f92;
	fma.rn.f32 	%f98, %f95, %f95, %f93;
	ld.global.f32 	%f99, [%rd22+12];
	ld.global.f32 	%f100, [%rd17+12];
	fma.rn.f32 	%f135, %f99, %f100, %f96;
	fma.rn.f32 	%f136, %f99, %f99, %f97;
	fma.rn.f32 	%f137, %f100, %f100, %f98;
	add.s32 	%r40, %r40, 4;
$L__BB1_8:
	setp.eq.s32 	%p9, %r15, 0;
	@%p9 bra 	$L__BB1_13;
	setp.eq.s32 	%p10, %r15, 1;
	@%p10 bra 	$L__BB1_11;
	add.s32 	%r27, %r40, %r5;
	add.s32 	%r28, %r40, %r6;
	mul.wide.u32 	%rd23, %r28, 4;
	add.s64 	%rd24, %rd2, %rd23;
	ld.global.f32 	%f102, [%rd24];
	mul.wide.s32 	%rd25, %r27, 4;
	add.s64 	%rd26, %rd1, %rd25;
	ld.global.f32 	%f103, [%rd26];
	fma.rn.f32 	%f104, %f102, %f103, %f135;
	fma.rn.f32 	%f105, %f102, %f102, %f136;
	fma.rn.f32 	%f106, %f103, %f103, %f137;
	cvt.u64.u32 	%rd27, %r6;
	cvt.u64.u32 	%rd28, %r40;
	add.s64 	%rd29, %rd28, %rd27;
	shl.b64 	%rd30, %rd29, 2;
	add.s64 	%rd31, %rd2, %rd30;
	ld.global.f32 	%f107, [%rd31+4];
	ld.global.f32 	%f108, [%rd26+4];
	fma.rn.f32 	%f135, %f107, %f108, %f104;
	fma.rn.f32 	%f136, %f107, %f107, %f105;
	fma.rn.f32 	%f137, %f108, %f108, %f106;
	add.s32 	%r40, %r40, 2;
$L__BB1_11:
	and.b32  	%r29, %r20, 1;
	setp.eq.b32 	%p11, %r29, 1;
	not.pred 	%p12, %p11;
	@%p12 bra 	$L__BB1_13;
	add.s32 	%r30, %r40, %r5;
	add.s32 	%r31, %r40, %r6;
	mul.wide.u32 	%rd32, %r31, 4;
	add.s64 	%rd33, %rd2, %rd32;
	ld.global.f32 	%f109, [%rd33];
	mul.wide.s32 	%rd34, %r30, 4;
	add.s64 	%rd35, %rd1, %rd34;
	ld.global.f32 	%f110, [%rd35];
	fma.rn.f32 	%f135, %f109, %f110, %f135;
	fma.rn.f32 	%f136, %f109, %f109, %f136;
	fma.rn.f32 	%f137, %f110, %f110, %f137;
$L__BB1_13:
	sqrt.rn.f32 	%f37, %f136;
	sqrt.rn.f32 	%f112, %f137;
	setp.leu.f32 	%p13, %f37, 0f00000000;
	setp.leu.f32 	%p14, %f112, 0f00000000;
	mov.f32 	%f138, 0f00000000;
	or.pred  	%p15, %p13, %p14;
	@%p15 bra 	$L__BB1_15;
	mul.f32 	%f113, %f37, %f112;
	div.rn.f32 	%f138, %f135, %f113;
$L__BB1_15:
	shl.b32 	%r32, %r2, 2;
	mov.u32 	%r33, shared;
	add.s32 	%r34, %r33, %r32;
	st.shared.f32 	[%r34], %f138;
	shl.b32 	%r35, %r1, 2;
	add.s32 	%r36, %r34, %r35;
	st.shared.u32 	[%r36], %r3;
	setp.leu.f32 	%p16, %f138, %f41;
	@%p16 bra 	$L__BB1_17;
	cvta.to.global.u64 	%rd36, %rd7;
	mul.wide.u32 	%rd37, %r4, 4;
	add.s64 	%rd38, %rd36, %rd37;
	st.global.u32 	[%rd38], %r3;
$L__BB1_17:
	bar.sync 	0;
$L__BB1_18:
	ret;

}


// ===== COMPILED SASS (sm_100) =====

	.target	sm_100

	.elftype	@"ET_EXEC"


//--------------------- .note.nv.tkinfo           --------------------------
	.section	.note.nv.tkinfo,"",@"SHT_NOTE"
	.sectionflags	@"SHF_NOTE_NV_TKINFO"
	.tkinfo
        /*0018*/ 	.word	0x00000002
        /*0030*/ 	.string	""
        /*0030*/ 	.string	"ptxas"
        /*0030*/ 	.string	"Cuda compilation tools, release 13.0, V13.0.88"
        /*0030*/ 	.string	"Build cuda_13.0.r13.0/compiler.36424714_0"
        /*0030*/ 	.string	"-arch sm_100 -m 64 "



//--------------------- .note.nv.cuinfo           --------------------------
	.section	.note.nv.cuinfo,"",@"SHT_NOTE"
	.sectionflags	@"SHF_NOTE_NV_CUINFO"
        /*0018*/ 	.short	0x0002
        /*001a*/ 	.short	0x0064
        /*001c*/ 	.short	0x0082
	.zero		2


//--------------------- .nv.info                  --------------------------
	.section	.nv.info,"",@"SHT_CUDA_INFO"
	.align	4


	//----- nvinfo : EIATTR_REGCOUNT
	.align		4
        /*0000*/ 	.byte	0x04, 0x2f
        /*0002*/ 	.short	(.L_1 - .L_0)
	.align		4
.L_0:
        /*0004*/ 	.word	index@(_Z24cosine_similarity_kernelPfS_Piiiifi)
        /*0008*/ 	.word	0x00000028


	//----- nvinfo : EIATTR_FRAME_SIZE
	.align		4
.L_1:
        /*000c*/ 	.byte	0x04, 0x11
        /*000e*/ 	.short	(.L_3 - .L_2)
	.align		4
.L_2:
        /*0010*/ 	.word	index@($__internal_3_$__cuda_sm3x_div_rn_noftz_f32_slowpath)
        /*0014*/ 	.word	0x00000000


	//----- nvinfo : EIATTR_FRAME_SIZE
	.align		4
.L_3:
        /*0018*/ 	.byte	0x04, 0x11
        /*001a*/ 	.short	(.L_5 - .L_4)
	.align		4
.L_4:
        /*001c*/ 	.word	index@($__internal_2_$__cuda_sm20_sqrt_rn_f32_slowpath)
        /*0020*/ 	.word	0x00000000


	//----- nvinfo : EIATTR_FRAME_SIZE
	.align		4
.L_5:
        /*0024*/ 	.byte	0x04, 0x11
        /*0026*/ 	.short	(.L_7 - .L_6)
	.align		4
.L_6:
        /*0028*/ 	.word	index@(_Z24cosine_similarity_kernelPfS_Piiiifi)
        /*002c*/ 	.word	0x00000000


	//----- nvinfo : EIATTR_REGCOUNT
	.align		4
.L_7:
        /*0030*/ 	.byte	0x04, 0x2f
        /*0032*/ 	.short	(.L_9 - .L_8)
	.align		4
.L_8:
        /*0034*/ 	.word	index@(_Z25findNearestNeighborCosinePfS_S_Piiiif)
        /*0038*/ 	.word	0x00000020


	//----- nvinfo : EIATTR_FRAME_SIZE
	.align		4
.L_9:
        /*003c*/ 	.byte	0x04, 0x11
        /*003e*/ 	.short	(.L_11 - .L_10)
	.align		4
.L_10:
        /*0040*/ 	.word	index@($__internal_1_$__cuda_sm3x_div_rn_noftz_f32_slowpath)
        /*0044*/ 	.word	0x00000000


	//----- nvinfo : EIATTR_FRAME_SIZE
	.align		4
.L_11:
        /*0048*/ 	.byte	0x04, 0x11
        /*004a*/ 	.short	(.L_13 - .L_12)
	.align		4
.L_12:
        /*004c*/ 	.word	index@($__internal_0_$__cuda_sm20_sqrt_rn_f32_slowpath)
        /*0050*/ 	.word	0x00000000


	//----- nvinfo : EIATTR_FRAME_SIZE
	.align		4
.L_13:
        /*0054*/ 	.byte	0x04, 0x11
        /*0056*/ 	.short	(.L_15 - .L_14)
	.align		4
.L_14:
        /*0058*/ 	.word	index@(_Z25findNearestNeighborCosinePfS_S_Piiiif)
        /*005c*/ 	.word	0x00000000


	//----- nvinfo : EIATTR_MIN_STACK_SIZE
	.align		4
.L_15:
        /*0060*/ 	.byte	0x04, 0x12
        /*0062*/ 	.short	(.L_17 - .L_16)
	.align		4
.L_16:
        /*0064*/ 	.word	index@(_Z25findNearestNeighborCosinePfS_S_Piiiif)
        /*0068*/ 	.word	0x00000000


	//----- nvinfo : EIATTR_MIN_STACK_SIZE
	.align		4
.L_17:
        /*006c*/ 	.byte	0x04, 0x12
        /*006e*/ 	.short	(.L_19 - .L_18)
	.align		4
.L_18:
        /*0070*/ 	.word	index@(_Z24cosine_similarity_kernelPfS_Piiiifi)
        /*0074*/ 	.word	0x00000000
.L_19:


//--------------------- .nv.compat                --------------------------
	.section	.nv.compat,"",@"SHT_CUDA_COMPAT_INFO"
	.align	4
        /*0000*/ 	.byte	0x02, 0x09, 0x00, 0x00, 0x02, 0x02, 0x01, 0x00, 0x02, 0x05, 0x05, 0x00, 0x03, 0x07, 0x01, 0x01
        /*0010*/ 	.byte	0x02, 0x03, 0x00, 0x00, 0x02, 0x06, 0x01, 0x00, 0x04, 0x0b, 0x08, 0x00, 0x01, 0x00, 0x00, 0x00
        /*0020*/ 	.byte	0x00, 0x00, 0x00, 0x00


//--------------------- .nv.info._Z25findNearestNeighborCosinePfS_S_Piiiif --------------------------
	.section	.nv.info._Z25findNearestNeighborCosinePfS_S_Piiiif,"",@"SHT_CUDA_INFO"
	.sectionflags	@""
	.align	4


	//----- nvinfo : EIATTR_CUDA_API_VERSION
	.align		4
        /*0000*/ 	.byte	0x04, 0x37
        /*0002*/ 	.short	(.L_21 - .L_20)
.L_20:
        /*0004*/ 	.word	0x00000082


	//----- nvinfo : EIATTR_KPARAM_INFO
	.align		4
.L_21:
        /*0008*/ 	.byte	0x04, 0x17
        /*000a*/ 	.short	(.L_23 - .L_22)
.L_22:
        /*000c*/ 	.word	0x00000000
        /*0010*/ 	.short	0x0007
        /*0012*/ 	.short	0x002c
        /*0014*/ 	.byte	0x00, 0xf0, 0x11, 0x00


	//----- nvinfo : EIATTR_KPARAM_INFO
	.align		4
.L_23:
        /*0018*/ 	.byte	0x04, 0x17
        /*001a*/ 	.short	(.L_25 - .L_24)
.L_24:
        /*001c*/ 	.word	0x00000000
        /*0020*/ 	.short	0x0006
        /*0022*/ 	.short	0x0028
        /*0024*/ 	.byte	0x00, 0xf0, 0x11, 0x00


	//----- nvinfo : EIATTR_KPARAM_INFO
	.align		4
.L_25:
        /*0028*/ 	.byte	0x04, 0x17
        /*002a*/ 	.short	(.L_27 - .L_26)
.L_26:
        /*002c*/ 	.word	0x00000000
        /*0030*/ 	.short	0x0005
        /*0032*/ 	.short	0x0024
        /*0034*/ 	.byte	0x00, 0xf0, 0x11, 0x00


	//----- nvinfo : EIATTR_KPARAM_INFO
	.align		4
.L_27:
        /*0038*/ 	.byte	0x04, 0x17
        /*003a*/ 	.short	(.L_29 - .L_28)
.L_28:
        /*003c*/ 	.word	0x00000000
        /*0040*/ 	.short	0x0004
        /*0042*/ 	.short	0x0020
        /*0044*/ 	.byte	0x00, 0xf0, 0x11, 0x00


	//----- nvinfo : EIATTR_KPARAM_INFO
	.align		4
.L_29:
        /*0048*/ 	.byte	0x04, 0x17
        /*004a*/ 	.short	(.L_31 - .L_30)
.L_30:
        /*004c*/ 	.word	0x00000000
        /*0050*/ 	.short	0x0003
        /*0052*/ 	.short	0x0018
        /*0054*/ 	.byte	0x00, 0xf5, 0x21, 0x00


	//----- nvinfo : EIATTR_KPARAM_INFO
	.align		4
.L_31:
        /*0058*/ 	.byte	0x04, 0x17
        /*005a*/ 	.short	(.L_33 - .L_32)
.L_32:
        /*005c*/ 	.word	0x00000000
        /*0060*/ 	.short	0x0002
        /*0062*/ 	.short	0x0010
        /*0064*/ 	.byte	0x00, 0xf5, 0x21, 0x00


	//----- nvinfo : EIATTR_KPARAM_INFO
	.align		4
.L_33:
        /*0068*/ 	.byte	0x04, 0x17
        /*006a*/ 	.short	(.L_35 - .L_34)
.L_34:
        /*006c*/ 	.word	0x00000000
        /*0070*/ 	.short	0x0001
        /*0072*/ 	.short	0x0008
        /*0074*/ 	.byte	0x00, 0xf5, 0x21, 0x00


	//----- nvinfo : EIATTR_KPARAM_INFO
	.align		4
.L_35:
        /*0078*/ 	.byte	0x04, 0x17
        /*007a*/ 	.short	(.L_37 - .L_36)
.L_36:
        /*007c*/ 	.word	0x00000000
        /*0080*/ 	.short	0x0000
        /*0082*/ 	.short	0x0000
        /*0084*/ 	.byte	0x00, 0xf5, 0x21, 0x00


	//----- nvinfo : EIATTR_SPARSE_MMA_MASK
	.align		4
.L_37:
        /*0088*/ 	.byte	0x03, 0x50
        /*008a*/ 	.short	0x0000


	//----- nvinfo : EIATTR_MAXREG_COUNT
	.align		4
        /*008c*/ 	.byte	0x03, 0x1b
        /*008e*/ 	.short	0x00ff


	//----- nvinfo : EIATTR_NUM_BARRIERS
	.align		4
        /*0090*/ 	.byte	0x02, 0x4c
        /*0092*/ 	.byte	0x01
	.zero		1


	//----- nvinfo : EIATTR_MERCURY_ISA_VERSION
	.align		4
        /*0094*/ 	.byte	0x03, 0x5f
        /*0096*/ 	.short	0x0101


	//----- nvinfo : EIATTR_VRC_CTA_INIT_COUNT
	.align		4
        /*0098*/ 	.byte	0x02, 0x4a
	.zero		1
	.zero		1


	//----- nvinfo : EIATTR_EXIT_INSTR_OFFSETS
	.align		4
        /*009c*/ 	.byte	0x04, 0x1c
        /*009e*/ 	.short	(.L_39 - .L_38)


	//   ....[0]....
.L_38:
        /*00a0*/ 	.word	0x00000090


	//   ....[1]....
        /*00a4*/ 	.word	0x00000df0


	//----- nvinfo : EIATTR_CRS_STACK_SIZE
	.align		4
.L_39:
        /*00a8*/ 	.byte	0x04, 0x1e
        /*00aa*/ 	.short	(.L_41 - .L_40)
.L_40:
        /*00ac*/ 	.word	0x00000000


	//----- nvinfo : EIATTR_CBANK_PARAM_SIZE
	.align		4
.L_41:
        /*00b0*/ 	.byte	0x03, 0x19
        /*00b2*/ 	.short	0x0030


	//----- nvinfo : EIATTR_PARAM_CBANK
	.align		4
        /*00b4*/ 	.byte	0x04, 0x0a
        /*00b6*/ 	.short	(.L_43 - .L_42)
	.align		4
.L_42:
        /*00b8*/ 	.word	index@(.nv.constant0._Z25findNearestNeighborCosinePfS_S_Piiiif)
        /*00bc*/ 	.short	0x0380
        /*00be*/ 	.short	0x0030


	//----- nvinfo : EIATTR_SW_WAR
	.align		4
.L_43:
        /*00c0*/ 	.byte	0x04, 0x36
        /*00c2*/ 	.short	(.L_45 - .L_44)
.L_44:
        /*00c4*/ 	.word	0x00000008
.L_45:


//--------------------- .nv.info._Z24cosine_similarity_kernelPfS_Piiiifi --------------------------
	.section	.nv.info._Z24cosine_similarity_kernelPfS_Piiiifi,"",@"SHT_CUDA_INFO"
	.sectionflags	@""
	.align	4


	//----- nvinfo : EIATTR_CUDA_API_VERSION
	.align		4
        /*0000*/ 	.byte	0x04, 0x37
        /*0002*/ 	.short	(.L_47 - .L_46)
.L_46:
        /*0004*/ 	.word	0x00000082


	//----- nvinfo : EIATTR_KPARAM_INFO
	.align		4
.L_47:
        /*0008*/ 	.byte	0x04, 0x17
        /*000a*/ 	.short	(.L_49 - .L_48)
.L_48:
        /*000c*/ 	.word	0x00000000
        /*0010*/ 	.short	0x0007
        /*0012*/ 	.short	0x0028
        /*0014*/ 	.byte	0x00, 0xf0, 0x11, 0x00


	//----- nvinfo : EIATTR_KPARAM_INFO
	.align		4
.L_49:
        /*0018*/ 	.byte	0x04, 0x17
        /*001a*/ 	.short	(.L_51 - .L_50)
.L_50:
        /*001c*/ 	.word	0x00000000
        /*0020*/ 	.short	0x0006
        /*0022*/ 	.short	0x0024
        /*0024*/ 	.byte	0x00, 0xf0, 0x11, 0x00


	//----- nvinfo : EIATTR_KPARAM_INFO
	.align		4
.L_51:
        /*0028*/ 	.byte	0x04, 0x17
        /*002a*/ 	.short	(.L_53 - .L_52)
.L_52:
        /*002c*/ 	.word	0x00000000
        /*0030*/ 	.short	0x0005
        /*0032*/ 	.short	0x0020
        /*0034*/ 	.byte	0x00, 0xf0, 0x11, 0x00


	//----- nvinfo : EIATTR_KPARAM_INFO
	.align		4
.L_53:
        /*0038*/ 	.byte	0x04, 0x17
        /*003a*/ 	.short	(.L_55 - .L_54)
.L_54:
        /*003c*/ 	.word	0x00000000
        /*0040*/ 	.short	0x0004
        /*0042*/ 	.short	0x001c
        /*0044*/ 	.byte	0x00, 0xf0, 0x11, 0x00


	//----- nvinfo : EIATTR_KPARAM_INFO
	.align		4
.L_55:
        /*0048*/ 	.byte	0x04, 0x17
        /*004a*/ 	.short	(.L_57 - .L_56)
.L_56:
        /*004c*/ 	.word	0x00000000
        /*0050*/ 	.short	0x0003
        /*0052*/ 	.short	0x0018
        /*0054*/ 	.byte	0x00, 0xf0, 0x11, 0x00


	//----- nvinfo : EIATTR_KPARAM_INFO
	.align		4
.L_57:
        /*0058*/ 	.byte	0x04, 0x17
        /*005a*/ 	.short	(.L_59 - .L_58)
.L_58:
        /*005c*/ 	.word	0x00000000
        /*0060*/ 	.short	0x0002
        /*0062*/ 	.short	0x0010
        /*0064*/ 	.byte	0x00, 0xf5, 0x21, 0x00


	//----- nvinfo : EIATTR_KPARAM_INFO
	.align		4
.L_59:
        /*0068*/ 	.byte	0x04, 0x17
        /*006a*/ 	.short	(.L_61 - .L_60)
.L_60:
        /*006c*/ 	.word	0x00000000
        /*0070*/ 	.short	0x0001
        /*0072*/ 	.short	0x0008
        /*0074*/ 	.byte	0x00, 0xf5, 0x21, 0x00


	//----- nvinfo : EIATTR_KPARAM_INFO
	.align		4
.L_61:
        /*0078*/ 	.byte	0x04, 0x17
        /*007a*/ 	.short	(.L_63 - .L_62)
.L_62:
        /*007c*/ 	.word	0x00000000
        /*0080*/ 	.short	0x0000
        /*0082*/ 	.short	0x0000
        /*0084*/ 	.byte	0x00, 0xf5, 0x21, 0x00


	//----- nvinfo : EIATTR_SPARSE_MMA_MASK
	.align		4
.L_63:
        /*0088*/ 	.byte	0x03, 0x50
        /*008a*/ 	.short	0x0000


	//----- nvinfo : EIATTR_MAXREG_COUNT
	.align		4
        /*008c*/ 	.byte	0x03, 0x1b
        /*008e*/ 	.short	0x00ff


	//----- nvinfo : EIATTR_EXTERNS
	.align		4
        /*0090*/ 	.byte	0x04, 0x0f
        /*0092*/ 	.short	(.L_65 - .L_64)


	//   ....[0]....
	.align		4
.L_64:
        /*0094*/ 	.word	index@(malloc)


	//----- nvinfo : EIATTR_MERCURY_ISA_VERSION
	.align		4
.L_65:
        /*0098*/ 	.byte	0x03, 0x5f
        /*009a*/ 	.short	0x0101


	//----- nvinfo : EIATTR_VRC_CTA_INIT_COUNT
	.align		4
        /*009c*/ 	.byte	0x02, 0x4a
	.zero		1
	.zero		1


	//----- nvinfo : EIATTR_SYSCALL_OFFSETS
	.align		4
        /*00a0*/ 	.byte	0x04, 0x46
        /*00a2*/ 	.short	(.L_67 - .L_66)


	//   ....[0]....
.L_66:
        /*00a4*/ 	.word	0x00000130


	//   ....[1]....
        /*00a8*/ 	.word	0x000001e0


	//----- nvinfo : EIATTR_EXIT_INSTR_OFFSETS
	.align		4
.L_67:
        /*00ac*/ 	.byte	0x04, 0x1c
        /*00ae*/ 	.short	(.L_69 - .L_68)


	//   ....[0]....
.L_68:
        /*00b0*/ 	.word	0x00000070


	//   ....[1]....
        /*00b4*/ 	.word	0x000006b0


	//   ....[2]....
        /*00b8*/ 	.word	0x000020c0


	//   ....[3]....
        /*00bc*/ 	.word	0x00002470


	//   ....[4]....
        /*00c0*/ 	.word	0x00002610


	//   ....[5]....
        /*00c4*/ 	.word	0x00002730


	//   ....[6]....
        /*00c8*/ 	.word	0x00002830


	//----- nvinfo : EIATTR_CRS_STACK_SIZE
	.align		4
.L_69:
        /*00cc*/ 	.byte	0x04, 0x1e
        /*00ce*/ 	.short	(.L_71 - .L_70)
.L_70:
        /*00d0*/ 	.word	0x00000000


	//----- nvinfo : EIATTR_CBANK_PARAM_SIZE
	.align		4
.L_71:
        /*00d4*/ 	.byte	0x03, 0x19
        /*00d6*/ 	.short	0x002c


	//----- nvinfo : EIATTR_PARAM_CBANK
	.align		4
        /*00d8*/ 	.byte	0x04, 0x0a
        /*00da*/ 	.short	(.L_73 - .L_72)
	.align		4
.L_72:
        /*00dc*/ 	.word	index@(.nv.constant0._Z24cosine_similarity_kernelPfS_Piiiifi)
        /*00e0*/ 	.short	0x0380
        /*00e2*/ 	.short	0x002c


	//----- nvinfo : EIATTR_SW_WAR
	.align		4
.L_73:
        /*00e4*/ 	.byte	0x04, 0x36
        /*00e6*/ 	.short	(.L_75 - .L_74)
.L_74:
        /*00e8*/ 	.word	0x00000008
.L_75:


//--------------------- .nv.callgraph             --------------------------
	.section	.nv.callgraph,"",@"SHT_CUDA_CALLGRAPH"
	.align	4
	.sectionentsize	8
	.align		4
        /*0000*/ 	.word	0x00000000
	.align		4
        /*0004*/ 	.word	0xffffffff
	.align		4
        /*0008*/ 	.word	index@(_Z24cosine_similarity_kernelPfS_Piiiifi)
	.align		4
        /*000c*/ 	.word	index@(malloc)
	.align		4
        /*0010*/ 	.word	0x00000000
	.align		4
        /*0014*/ 	.word	0xfffffffe
	.align		4
        /*0018*/ 	.word	0x00000000
	.align		4
        /*001c*/ 	.word	0xfffffffd
	.align		4
        /*0020*/ 	.word	0x00000000
	.align		4
        /*0024*/ 	.word	0xfffffffc


//--------------------- .nv.constant4             --------------------------
	.section	.nv.constant4,"a",@progbits
	.align	8
	.align		8
.nv.constant4:
        /*0000*/ 	.dword	malloc


//--------------------- .text._Z25findNearestNeighborCosinePfS_S_Piiiif --------------------------
	.section	.text._Z25findNearestNeighborCosinePfS_S_Piiiif,"ax",@progbits
	.align	128
        .global         _Z25findNearestNeighborCosinePfS_S_Piiiif
        .type           _Z25findNearestNeighborCosinePfS_S_Piiiif,@function
        .size           _Z25findNearestNeighborCosinePfS_S_Piiiif,(.L_x_94 - _Z25findNearestNeighborCosinePfS_S_Piiiif)
        .other          _Z25findNearestNeighborCosinePfS_S_Piiiif,@"STO_CUDA_ENTRY STV_DEFAULT"
_Z25findNearestNeighborCosinePfS_S_Piiiif:
.text._Z25findNearestNeighborCosinePfS_S_Piiiif:
[----:B------:R-:W-:Y:S01]  /*0000*/  LDC R1, c[0x0][0x37c] ;  /* 0x0000df00ff017b82 */ /* 0x000fe20000000800 */
[----:B------:R-:W0:Y:S07]  /*0010*/  S2R R6, SR_TID.X ;  /* 0x0000000000067919 */ /* 0x000e2e0000002100 */
[----:B------:R-:W0:Y:S01]  /*0020*/  S2UR UR4, SR_CTAID.X ;  /* 0x00000000000479c3 */ /* 0x000e220000002500 */
[----:B------:R-:W1:Y:S01]  /*0030*/  LDCU.64 UR6, c[0x0][0x3a0] ;  /* 0x00007400ff0677ac */ /* 0x000e620008000a00 */
[----:B------:R-:W1:Y:S06]  /*0040*/  S2R R7, SR_CTAID.Y ;  /* 0x0000000000077919 */ /* 0x000e6c0000002600 */
[----:B------:R-:W0:Y:S02]  /*0050*/  LDC R9, c[0x0][0x360] ;  /* 0x0000d800ff097b82 */ /* 0x000e240000000800 */
[----:B0-----:R-:W-:Y:S01]  /*0060*/  IMAD R8, R9, UR4, R6 ;  /* 0x0000000409087c24 */ /* 0x001fe2000f8e0206 */
[----:B-1----:R-:W-:-:S04]  /*0070*/  ISETP.GE.AND P0, PT, R7, UR7, PT ;  /* 0x0000000707007c0c */ /* 0x002fc8000bf06270 */
[----:B------:R-:W-:-:S13]  /*0080*/  ISETP.GE.OR P0, PT, R8, UR6, P0 ;  /* 0x0000000608007c0c */ /* 0x000fda0008706670 */
[----:B------:R-:W-:Y:S05]  /*0090*/  @P0 EXIT ;  /* 0x000000000000094d */ /* 0x000fea0003800000 */
[----:B------:R-:W0:Y:S01]  /*00a0*/  LDCU UR7, c[0x0][0x3a8] ;  /* 0x00007500ff0777ac */ /* 0x000e220008000800 */
[----:B------:R-:W-:Y:S01]  /*00b0*/  HFMA2 R0, -RZ, RZ, 0, 0 ;  /* 0x00000000ff007431 */ /* 0x000fe200000001ff */
[----:B------:R-:W-:Y:S01]  /*00c0*/  CS2R R10, SRZ ;  /* 0x00000000000a7805 */ /* 0x000fe2000001ff00 */
[----:B------:R-:W1:Y:S01]  /*00d0*/  LDCU.64 UR12, c[0x0][0x358] ;  /* 0x00006b00ff0c77ac */ /* 0x000e620008000a00 */
[----:B0-----:R-:W-:-:S09]  /*00e0*/  UISETP.GE.AND UP0, UPT, UR7, 0x1, UPT ;  /* 0x000000010700788c */ /* 0x001fd2000bf06270 */
[----:B-1----:R-:W-:Y:S05]  /*00f0*/  BRA.U !UP0, `(.L_x_0) ;  /* 0x0000000908447547 */ /* 0x002fea000b800000 */
[----:B------:R-:W-:Y:S02]  /*0100*/  UISETP.GE.U32.AND UP1, UPT, UR7, 0x8, UPT ;  /* 0x000000080700788c */ /* 0x000fe4000bf26070 */
[----:B------:R-:W-:Y:S01]  /*0110*/  IMAD R12, R8, UR7, RZ ;  /* 0x00000007080c7c24 */ /* 0x000fe2000f8e02ff */
[----:B------:R-:W-:Y:S02]  /*0120*/  ULOP3.LUT UR10, UR7, 0x7, URZ, 0xc0, !UPT ;  /* 0x00000007070a7892 */ /* 0x000fe4000f8ec0ff */
[----:B------:R-:W-:Y:S01]  /*0130*/  IMAD R13, R7, UR7, RZ ;  /* 0x00000007070d7c24 */ /* 0x000fe2000f8e02ff */
[----:B------:R-:W-:Y:S02]  /*0140*/  CS2R R10, SRZ ;  /* 0x00000000000a7805 */ /* 0x000fe4000001ff00 */
[----:B------:R-:W-:Y:S01]  /*0150*/  MOV R0, RZ ;  /* 0x000000ff00007202 */ /* 0x000fe20000000f00 */
[----:B------:R-:W-:Y:S01]  /*0160*/  UMOV UR4, URZ ;  /* 0x000000ff00047c82 */ /* 0x000fe20008000000 */
[----:B------:R-:W-:Y:S01]  /*0170*/  UISETP.NE.AND UP0, UPT, UR10, URZ, UPT ;  /* 0x000000ff0a00728c */ /* 0x000fe2000bf05270 */
[----:B------:R-:W-:Y:S10]  /*0180*/  BRA.U !UP1, `(.L_x_1) ;  /* 0x0000000109f07547 */ /* 0x000ff4000b800000 */
[----:B------:R-:W0:Y:S01]  /*0190*/  LDC.64 R2, c[0x0][0x388] ;  /* 0x0000e200ff027b82 */ /* 0x000e220000000a00 */
[----:B------:R-:W1:Y:S01]  /*01a0*/  LDCU.64 UR8, c[0x0][0x380] ;  /* 0x00007000ff0877ac */ /* 0x000e620008000a00 */
[----:B------:R-:W-:Y:S02]  /*01b0*/  MOV R10, RZ ;  /* 0x000000ff000a7202 */ /* 0x000fe40000000f00 */
[----:B------:R-:W-:Y:S01]  /*01c0*/  MOV R14, R12 ;  /* 0x0000000c000e7202 */ /* 0x000fe20000000f00 */
[----:B------:R-:W-:Y:S02]  /*01d0*/  ULOP3.LUT UR4, UR7, 0x7ffffff8, URZ, 0xc0, !UPT ;  /* 0x7ffffff807047892 */ /* 0x000fe4000f8ec0ff */
[----:B-1----:R-:W-:Y:S02]  /*01e0*/  UIADD3 UR5, UP1, UPT, UR8, 0x10, URZ ;  /* 0x0000001008057890 */ /* 0x002fe4000ff3e0ff */
[----:B------:R-:W-:Y:S02]  /*01f0*/  UIADD3 UR8, UPT, UPT, -UR4, URZ, URZ ;  /* 0x000000ff04087290 */ /* 0x000fe4000fffe1ff */
[----:B------:R-:W-:Y:S01]  /*0200*/  UIADD3.X UR6, UPT, UPT, URZ, UR9, URZ, UP1, !UPT ;  /* 0x00000009ff067290 */ /* 0x000fe20008ffe4ff */
[----:B0-----:R-:W-:-:S03]  /*0210*/  IMAD.WIDE.U32 R2, R13, 0x4, R2 ;  /* 0x000000040d027825 */ /* 0x001fc600078e0002 */
[----:B------:R-:W-:-:S05]  /*0220*/  IADD3 R2, P0, PT, R2, 0x10, RZ ;  /* 0x0000001002027810 */ /* 0x000fca0007f1e0ff */
[----:B------:R-:W-:-:S08]  /*0230*/  IMAD.X R3, RZ, RZ, R3, P0 ;  /* 0x000000ffff037224 */ /* 0x000fd000000e0603 */
.L_x_2:
[----:B------:R-:W-:Y:S01]  /*0240*/  MOV R5, UR6 ;  /* 0x0000000600057c02 */ /* 0x000fe20008000f00 */
[----:B------:R-:W-:Y:S01]  /*0250*/  IMAD.U32 R4, RZ, RZ, UR5 ;  /* 0x00000005ff047e24 */ /* 0x000fe2000f8e00ff */
[----:B------:R-:W2:Y:S03]  /*0260*/  LDG.E R27, desc[UR12][R2.64+-0x10] ;  /* 0xfffff00c021b7981 */ /* 0x000ea6000c1e1900 */
[----:B------:R-:W-:Y:S01]  /*0270*/  IMAD.WIDE R4, R14, 0x4, R4 ;  /* 0x000000040e047825 */ /* 0x000fe200078e0204 */
[----:B------:R-:W3:Y:S04]  /*0280*/  LDG.E R23, desc[UR12][R2.64+-0xc] ;  /* 0xfffff40c02177981 */ /* 0x000ee8000c1e1900 */
[----:B------:R-:W4:Y:S04]  /*0290*/  LDG.E R25, desc[UR12][R4.64+-0x10] ;  /* 0xfffff00c04197981 */ /* 0x000f28000c1e1900 */
[----:B------:R-:W5:Y:S04]  /*02a0*/  LDG.E R22, desc[UR12][R4.64+-0xc] ;  /* 0xfffff40c04167981 */ /* 0x000f68000c1e1900 */
        /* <DEDUP_REMOVED lines=9> */
[----:B------:R0:W5:Y:S01]  /*0340*/  LDG.E R24, desc[UR12][R4.64+0xc] ;  /* 0x00000c0c04187981 */ /* 0x000162000c1e1900 */
[C---:B--2---:R-:W-:Y:S01]  /*0350*/  FFMA R0, R27.reuse, R27, R0 ;  /* 0x0000001b1b007223 */ /* 0x044fe20000000000 */
[-C--:B----4-:R-:W-:Y:S01]  /*0360*/  FFMA R27, R27, R25.reuse, R11 ;  /* 0x000000191b1b7223 */ /* 0x090fe2000000000b */
[----:B------:R-:W-:Y:S01]  /*0370*/  FFMA R29, R25, R25, R10 ;  /* 0x00000019191d7223 */ /* 0x000fe2000000000a */
[----:B------:R-:W2:Y:S04]  /*0380*/  LDG.E R11, desc[UR12][R2.64+0xc] ;  /* 0x00000c0c020b7981 */ /* 0x000ea8000c1e1900 */
[----:B------:R1:W4:Y:S01]  /*0390*/  LDG.E R25, desc[UR12][R2.64+0x8] ;  /* 0x0000080c02197981 */ /* 0x000322000c1e1900 */
[C---:B---3--:R-:W-:Y:S01]  /*03a0*/  FFMA R0, R23.reuse, R23, R0 ;  /* 0x0000001717007223 */ /* 0x048fe20000000000 */
[-C--:B-----5:R-:W-:Y:S01]  /*03b0*/  FFMA R27, R23, R22.reuse, R27 ;  /* 0x00000016171b7223 */ /* 0x0a0fe2000000001b */
[----:B------:R-:W-:-:S02]  /*03c0*/  FFMA R22, R22, R22, R29 ;  /* 0x0000001616167223 */ /* 0x000fc4000000001d */
[C---:B0-----:R-:W-:Y:S01]  /*03d0*/  FFMA R5, R20.reuse, R20, R0 ;  /* 0x0000001414057223 */ /* 0x041fe20000000000 */
[-C--:B------:R-:W-:Y:S01]  /*03e0*/  FFMA R27, R20, R21.reuse, R27 ;  /* 0x00000015141b7223 */ /* 0x080fe2000000001b */
[----:B------:R-:W-:Y:S01]  /*03f0*/  FFMA R22, R21, R21, R22 ;  /* 0x0000001515167223 */ /* 0x000fe20000000016 */
[----:B------:R-:W-:Y:S01]  /*0400*/  UIADD3 UR8, UPT, UPT, UR8, 0x8, URZ ;  /* 0x0000000808087890 */ /* 0x000fe2000fffe0ff */
[C---:B------:R-:W-:Y:S02]  /*0410*/  FFMA R5, R18.reuse, R18, R5 ;  /* 0x0000001212057223 */ /* 0x040fe40000000005 */
[-C--:B------:R-:W-:Y:S01]  /*0420*/  FFMA R22, R19, R19.reuse, R22 ;  /* 0x0000001313167223 */ /* 0x080fe20000000016 */
[----:B------:R-:W-:Y:S01]  /*0430*/  FFMA R27, R18, R19, R27 ;  /* 0x00000013121b7223 */ /* 0x000fe2000000001b */
[----:B------:R-:W-:Y:S01]  /*0440*/  UISETP.NE.AND UP1, UPT, UR8, URZ, UPT ;  /* 0x000000ff0800728c */ /* 0x000fe2000bf25270 */
[C---:B------:R-:W-:Y:S01]  /*0450*/  FFMA R5, R26.reuse, R26, R5 ;  /* 0x0000001a1a057223 */ /* 0x040fe20000000005 */
[-C--:B------:R-:W-:Y:S01]  /*0460*/  FFMA R22, R15, R15.reuse, R22 ;  /* 0x0000000f0f167223 */ /* 0x080fe20000000016 */
[----:B------:R-:W-:-:S02]  /*0470*/  FFMA R27, R26, R15, R27 ;  /* 0x0000000f1a1b7223 */ /* 0x000fc4000000001b */
[C---:B------:R-:W-:Y:S01]  /*0480*/  FFMA R0, R28.reuse, R28, R5 ;  /* 0x0000001c1c007223 */ /* 0x040fe20000000005 */
[-C--:B------:R-:W-:Y:S01]  /*0490*/  FFMA R5, R17, R17.reuse, R22 ;  /* 0x0000001111057223 */ /* 0x080fe20000000016 */
[----:B------:R-:W-:Y:S01]  /*04a0*/  FFMA R27, R28, R17, R27 ;  /* 0x000000111c1b7223 */ /* 0x000fe2000000001b */
[----:B-1----:R-:W-:Y:S02]  /*04b0*/  IADD3 R2, P0, PT, R2, 0x20, RZ ;  /* 0x0000002002027810 */ /* 0x002fe40007f1e0ff */
[----:B------:R-:W-:Y:S01]  /*04c0*/  FFMA R5, R16, R16, R5 ;  /* 0x0000001010057223 */ /* 0x000fe20000000005 */
[----:B------:R-:W-:Y:S01]  /*04d0*/  VIADD R14, R14, 0x8 ;  /* 0x000000080e0e7836 */ /* 0x000fe20000000000 */
[----:B------:R-:W-:Y:S02]  /*04e0*/  IADD3.X R3, PT, PT, RZ, R3, RZ, P0, !PT ;  /* 0x00000003ff037210 */ /* 0x000fe400007fe4ff */
[----:B------:R-:W-:Y:S01]  /*04f0*/  FFMA R10, R24, R24, R5 ;  /* 0x00000018180a7223 */ /* 0x000fe20000000005 */
[C---:B----4-:R-:W-:Y:S01]  /*0500*/  FFMA R0, R25.reuse, R25, R0 ;  /* 0x0000001919007223 */ /* 0x050fe20000000000 */
[----:B------:R-:W-:-:S03]  /*0510*/  FFMA R27, R25, R16, R27 ;  /* 0x00000010191b7223 */ /* 0x000fc6000000001b */
[C---:B--2---:R-:W-:Y:S01]  /*0520*/  FFMA R0, R11.reuse, R11, R0 ;  /* 0x0000000b0b007223 */ /* 0x044fe20000000000 */
[----:B------:R-:W-:Y:S01]  /*0530*/  FFMA R11, R11, R24, R27 ;  /* 0x000000180b0b7223 */ /* 0x000fe2000000001b */
[----:B------:R-:W-:Y:S06]  /*0540*/  BRA.U UP1, `(.L_x_2) ;  /* 0xfffffffd013c7547 */ /* 0x000fec000b83ffff */
.L_x_1:
[----:B------:R-:W-:Y:S05]  /*0550*/  BRA.U !UP0, `(.L_x_0) ;  /* 0x00000005082c7547 */ /* 0x000fea000b800000 */
[----:B------:R-:W-:Y:S02]  /*0560*/  UISETP.GE.U32.AND UP0, UPT, UR10, 0x4, UPT ;  /* 0x000000040a00788c */ /* 0x000fe4000bf06070 */
[----:B------:R-:W-:-:S04]  /*0570*/  ULOP3.LUT UR6, UR7, 0x3, URZ, 0xc0, !UPT ;  /* 0x0000000307067892 */ /* 0x000fc8000f8ec0ff */
[----:B------:R-:W-:-:S03]  /*0580*/  UISETP.NE.AND UP1, UPT, UR6, URZ, UPT ;  /* 0x000000ff0600728c */ /* 0x000fc6000bf25270 */
[----:B------:R-:W-:Y:S08]  /*0590*/  BRA.U !UP0, `(.L_x_3) ;  /* 0x0000000108807547 */ /* 0x000ff0000b800000 */
[----:B------:R-:W0:Y:S01]  /*05a0*/  LDC.64 R14, c[0x0][0x380] ;  /* 0x0000e000ff0e7b82 */ /* 0x000e220000000a00 */
[----:B------:R-:W-:Y:S02]  /*05b0*/  IADD3 R17, PT, PT, R12, UR4, RZ ;  /* 0x000000040c117c10 */ /* 0x000fe4000fffe0ff */
[C---:B------:R-:W-:Y:S02]  /*05c0*/  IADD3 R16, P0, PT, R13.reuse, UR4, RZ ;  /* 0x000000040d107c10 */ /* 0x040fe4000ff1e0ff */
[----:B------:R-:W-:-:S03]  /*05d0*/  IADD3 R19, PT, PT, R13, UR4, RZ ;  /* 0x000000040d137c10 */ /* 0x000fc6000fffe0ff */
[----:B------:R-:W1:Y:S08]  /*05e0*/  LDC.64 R4, c[0x0][0x388] ;  /* 0x0000e200ff047b82 */ /* 0x000e700000000a00 */
[----:B------:R-:W2:Y:S01]  /*05f0*/  LDC.64 R2, c[0x0][0x388] ;  /* 0x0000e200ff027b82 */ /* 0x000ea20000000a00 */
[----:B0-----:R-:W-:-:S04]  /*0600*/  IMAD.WIDE R14, R17, 0x4, R14 ;  /* 0x00000004110e7825 */ /* 0x001fc800078e020e */
[----:B------:R-:W-:Y:S01]  /*0610*/  IMAD.X R17, RZ, RZ, RZ, P0 ;  /* 0x000000ffff117224 */ /* 0x000fe200000e06ff */
[----:B------:R-:W3:Y:S01]  /*0620*/  LDG.E R21, desc[UR12][R14.64+0x4] ;  /* 0x0000040c0e157981 */ /* 0x000ee2000c1e1900 */
[----:B-1----:R-:W-:-:S03]  /*0630*/  IMAD.WIDE.U32 R4, R19, 0x4, R4 ;  /* 0x0000000413047825 */ /* 0x002fc600078e0004 */
[----:B------:R-:W4:Y:S04]  /*0640*/  LDG.E R25, desc[UR12][R14.64+0x8] ;  /* 0x0000080c0e197981 */ /* 0x000f28000c1e1900 */
[----:B------:R-:W5:Y:S01]  /*0650*/  LDG.E R29, desc[UR12][R14.64+0xc] ;  /* 0x00000c0c0e1d7981 */ /* 0x000f62000c1e1900 */
[----:B--2---:R-:W-:-:S03]  /*0660*/  LEA R2, P0, R16, R2, 0x2 ;  /* 0x0000000210027211 */ /* 0x004fc600078010ff */
[----:B------:R-:W2:Y:S01]  /*0670*/  LDG.E R5, desc[UR12][R4.64] ;  /* 0x0000000c04057981 */ /* 0x000ea2000c1e1900 */
[----:B------:R-:W-:-:S03]  /*0680*/  LEA.HI.X R3, R16, R3, R17, 0x2, P0 ;  /* 0x0000000310037211 */ /* 0x000fc600000f1411 */
[----:B------:R-:W3:Y:S04]  /*0690*/  LDG.E R17, desc[UR12][R14.64] ;  /* 0x0000000c0e117981 */ /* 0x000ee8000c1e1900 */
[----:B------:R-:W4:Y:S04]  /*06a0*/  LDG.E R19, desc[UR12][R2.64+0x4] ;  /* 0x0000040c02137981 */ /* 0x000f28000c1e1900 */
[----:B------:R-:W5:Y:S04]  /*06b0*/  LDG.E R23, desc[UR12][R2.64+0x8] ;  /* 0x0000080c02177981 */ /* 0x000f68000c1e1900 */
[----:B------:R-:W5:Y:S01]  /*06c0*/  LDG.E R27, desc[UR12][R2.64+0xc] ;  /* 0x00000c0c021b7981 */ /* 0x000f62000c1e1900 */
[----:B------:R-:W-:Y:S01]  /*06d0*/  UIADD3 UR4, UPT, UPT, UR4, 0x4, URZ ;  /* 0x0000000404047890 */ /* 0x000fe2000fffe0ff */
[----:B--2---:R-:W-:Y:S01]  /*06e0*/  FFMA R0, R5, R5, R0 ;  /* 0x0000000505007223 */ /* 0x004fe20000000000 */
[-C--:B---3--:R-:W-:Y:S01]  /*06f0*/  FFMA R10, R17, R17.reuse, R10 ;  /* 0x00000011110a7223 */ /* 0x088fe2000000000a */
[----:B------:R-:W-:-:S03]  /*0700*/  FFMA R11, R5, R17, R11 ;  /* 0x00000011050b7223 */ /* 0x000fc6000000000b */
[----:B------:R-:W-:Y:S01]  /*0710*/  FFMA R10, R21, R21, R10 ;  /* 0x00000015150a7223 */ /* 0x000fe2000000000a */
[C---:B----4-:R-:W-:Y:S01]  /*0720*/  FFMA R0, R19.reuse, R19, R0 ;  /* 0x0000001313007223 */ /* 0x050fe20000000000 */
[----:B------:R-:W-:Y:S02]  /*0730*/  FFMA R11, R19, R21, R11 ;  /* 0x00000015130b7223 */ /* 0x000fe4000000000b */
[----:B------:R-:W-:Y:S01]  /*0740*/  FFMA R10, R25, R25, R10 ;  /* 0x00000019190a7223 */ /* 0x000fe2000000000a */
[C---:B-----5:R-:W-:Y:S01]  /*0750*/  FFMA R0, R23.reuse, R23, R0 ;  /* 0x0000001717007223 */ /* 0x060fe20000000000 */
[----:B------:R-:W-:Y:S02]  /*0760*/  FFMA R11, R23, R25, R11 ;  /* 0x00000019170b7223 */ /* 0x000fe4000000000b */
[----:B------:R-:W-:Y:S01]  /*0770*/  FFMA R10, R29, R29, R10 ;  /* 0x0000001d1d0a7223 */ /* 0x000fe2000000000a */
[C---:B------:R-:W-:Y:S01]  /*0780*/  FFMA R0, R27.reuse, R27, R0 ;  /* 0x0000001b1b007223 */ /* 0x040fe20000000000 */
[----:B------:R-:W-:-:S07]  /*0790*/  FFMA R11, R27, R29, R11 ;  /* 0x0000001d1b0b7223 */ /* 0x000fce000000000b */
.L_x_3:
[----:B------:R-:W-:Y:S05]  /*07a0*/  BRA.U !UP1, `(.L_x_0) ;  /* 0x0000000109987547 */ /* 0x000fea000b800000 */
[----:B------:R-:W-:Y:S02]  /*07b0*/  UISETP.NE.AND UP0, UPT, UR6, 0x1, UPT ;  /* 0x000000010600788c */ /* 0x000fe4000bf05270 */
[----:B------:R-:W-:-:S04]  /*07c0*/  ULOP3.LUT UR5, UR7, 0x1, URZ, 0xc0, !UPT ;  /* 0x0000000107057892 */ /* 0x000fc8000f8ec0ff */
[----:B------:R-:W-:-:S03]  /*07d0*/  UISETP.NE.U32.AND UP1, UPT, UR5, 0x1, UPT ;  /* 0x000000010500788c */ /* 0x000fc6000bf25070 */
        /* <DEDUP_REMOVED lines=9> */
[----:B-1----:R-:W-:-:S04]  /*0870*/  LEA R2, P0, R16, R2, 0x2 ;  /* 0x0000000210027211 */ /* 0x002fc800078010ff */
[----:B------:R-:W-:Y:S02]  /*0880*/  LEA.HI.X R3, R16, R3, R17, 0x2, P0 ;  /* 0x0000000310037211 */ /* 0x000fe400000f1411 */
[----:B------:R-:W3:Y:S01]  /*0890*/  LDG.E R17, desc[UR12][R14.64] ;  /* 0x0000000c0e117981 */ /* 0x000ee2000c1e1900 */
[----:B--2---:R-:W-:-:S03]  /*08a0*/  IMAD.WIDE.U32 R4, R19, 0x4, R4 ;  /* 0x0000000413047825 */ /* 0x004fc600078e0004 */
[----:B------:R-:W2:Y:S04]  /*08b0*/  LDG.E R19, desc[UR12][R14.64+0x4] ;  /* 0x0000040c0e137981 */ /* 0x000ea8000c1e1900 */
[----:B------:R-:W4:Y:S04]  /*08c0*/  LDG.E R5, desc[UR12][R4.64] ;  /* 0x0000000c04057981 */ /* 0x000f28000c1e1900 */
[----:B------:R-:W5:Y:S01]  /*08d0*/  LDG.E R3, desc[UR12][R2.64+0x4] ;  /* 0x0000040c02037981 */ /* 0x000f62000c1e1900 */
[----:B------:R-:W-:Y:S01]  /*08e0*/  UIADD3 UR4, UPT, UPT, UR4, 0x2, URZ ;  /* 0x0000000204047890 */ /* 0x000fe2000fffe0ff */
[----:B---3--:R-:W-:-:S04]  /*08f0*/  FFMA R10, R17, R17, R10 ;  /* 0x00000011110a7223 */ /* 0x008fc8000000000a */
[----:B--2---:R-:W-:Y:S01]  /*0900*/  FFMA R10, R19, R19, R10 ;  /* 0x00000013130a7223 */ /* 0x004fe2000000000a */
[C---:B----4-:R-:W-:Y:S01]  /*0910*/  FFMA R0, R5.reuse, R5, R0 ;  /* 0x0000000505007223 */ /* 0x050fe20000000000 */
[----:B------:R-:W-:-:S03]  /*0920*/  FFMA R11, R5, R17, R11 ;  /* 0x00000011050b7223 */ /* 0x000fc6000000000b */
[C---:B-----5:R-:W-:Y:S01]  /*0930*/  FFMA R0, R3.reuse, R3, R0 ;  /* 0x0000000303007223 */ /* 0x060fe20000000000 */
[----:B------:R-:W-:-:S07]  /*0940*/  FFMA R11, R3, R19, R11 ;  /* 0x00000013030b7223 */ /* 0x000fce000000000b */
.L_x_4:
[----:B------:R-:W-:Y:S05]  /*0950*/  BRA.U UP1, `(.L_x_0) ;  /* 0x00000001012c7547 */ /* 0x000fea000b800000 */
[----:B------:R-:W0:Y:S01]  /*0960*/  LDC.64 R2, c[0x0][0x388] ;  /* 0x0000e200ff027b82 */ /* 0x000e220000000a00 */
[----:B------:R-:W-:Y:S02]  /*0970*/  IADD3 R15, PT, PT, R13, UR4, RZ ;  /* 0x000000040d0f7c10 */ /* 0x000fe4000fffe0ff */
[----:B------:R-:W-:-:S05]  /*0980*/  IADD3 R13, PT, PT, R12, UR4, RZ ;  /* 0x000000040c0d7c10 */ /* 0x000fca000fffe0ff */
[----:B------:R-:W1:Y:S01]  /*0990*/  LDC.64 R4, c[0x0][0x380] ;  /* 0x0000e000ff047b82 */ /* 0x000e620000000a00 */
[----:B0-----:R-:W-:-:S06]  /*09a0*/  IMAD.WIDE.U32 R2, R15, 0x4, R2 ;  /* 0x000000040f027825 */ /* 0x001fcc00078e0002 */
[----:B------:R-:W2:Y:S01]  /*09b0*/  LDG.E R3, desc[UR12][R2.64] ;  /* 0x0000000c02037981 */ /* 0x000ea2000c1e1900 */
[----:B-1----:R-:W-:-:S06]  /*09c0*/  IMAD.WIDE R4, R13, 0x4, R4 ;  /* 0x000000040d047825 */ /* 0x002fcc00078e0204 */
[----:B------:R-:W3:Y:S01]  /*09d0*/  LDG.E R4, desc[UR12][R4.64] ;  /* 0x0000000c04047981 */ /* 0x000ee2000c1e1900 */
[C---:B--2---:R-:W-:Y:S01]  /*09e0*/  FFMA R0, R3.reuse, R3, R0 ;  /* 0x0000000303007223 */ /* 0x044fe20000000000 */
[-C--:B---3--:R-:W-:Y:S01]  /*09f0*/  FFMA R11, R3, R4.reuse, R11 ;  /* 0x00000004030b7223 */ /* 0x088fe2000000000b */
[----:B------:R-:W-:-:S07]  /*0a00*/  FFMA R10, R4, R4, R10 ;  /* 0x00000004040a7223 */ /* 0x000fce000000000a */
.L_x_0:
[----:B------:R-:W-:Y:S01]  /*0a10*/  VIADD R2, R0, 0xf3000000 ;  /* 0xf300000000027836 */ /* 0x000fe20000000000 */
[----:B------:R0:W1:Y:S04]  /*0a20*/  MUFU.RSQ R5, R0 ;  /* 0x0000000000057308 */ /* 0x0000680000001400 */
[----:B------:R-:W-:-:S13]  /*0a30*/  ISETP.GT.U32.AND P0, PT, R2, 0x727fffff, PT ;  /* 0x727fffff0200780c */ /* 0x000fda0003f04070 */
[----:B01----:R-:W-:Y:S05]  /*0a40*/  @!P0 BRA `(.L_x_5) ;  /* 0x0000000000188947 */ /* 0x003fea0003800000 */
[----:B------:R-:W-:Y:S01]  /*0a50*/  BSSY.RECONVERGENT B0, `(.L_x_6) ;  /* 0x0000003000007945 */ /* 0x000fe20003800200 */
[----:B------:R-:W-:-:S07]  /*0a60*/  MOV R14, 0xa80 ;  /* 0x00000a80000e7802 */ /* 0x000fce0000000f00 */
[----:B------:R-:W-:Y:S05]  /*0a70*/  CALL.REL.NOINC `($__internal_0_$__cuda_sm20_sqrt_rn_f32_slowpath) ;  /* 0x0000000000e07944 */ /* 0x000fea0003c00000 */
[----:B------:R-:W-:Y:S05]  /*0a80*/  BSYNC.RECONVERGENT B0 ;  /* 0x0000000000007941 */ /* 0x000fea0003800200 */
.L_x_6:
[----:B------:R-:W-:Y:S01]  /*0a90*/  MOV R4, R0 ;  /* 0x0000000000047202 */ /* 0x000fe20000000f00 */
[----:B------:R-:W-:Y:S06]  /*0aa0*/  BRA `(.L_x_7) ;  /* 0x0000000000107947 */ /* 0x000fec0003800000 */
.L_x_5:
[C---:B------:R-:W-:Y:S01]  /*0ab0*/  FMUL.FTZ R3, R5.reuse, R0 ;  /* 0x0000000005037220 */ /* 0x040fe20000410000 */
[----:B------:R-:W-:-:S03]  /*0ac0*/  FMUL.FTZ R4, R5, 0.5 ;  /* 0x3f00000005047820 */ /* 0x000fc60000410000 */
[----:B------:R-:W-:-:S04]  /*0ad0*/  FFMA R0, -R3, R3, R0 ;  /* 0x0000000303007223 */ /* 0x000fc80000000100 */
[----:B------:R-:W-:-:S07]  /*0ae0*/  FFMA R4, R0, R4, R3 ;  /* 0x0000000400047223 */ /* 0x000fce0000000003 */
.L_x_7:
[----:B------:R-:W-:Y:S01]  /*0af0*/  IADD3 R0, PT, PT, R10, -0xd000000, RZ ;  /* 0xf30000000a007810 */ /* 0x000fe20007ffe0ff */
[----:B------:R0:W1:Y:S01]  /*0b00*/  MUFU.RSQ R5, R10 ;  /* 0x0000000a00057308 */ /* 0x0000620000001400 */
[----:B------:R-:W-:Y:S02]  /*0b10*/  BSSY.RECONVERGENT B0, `(.L_x_8) ;  /* 0x000000c000007945 */ /* 0x000fe40003800200 */
[----:B------:R-:W-:-:S13]  /*0b20*/  ISETP.GT.U32.AND P0, PT, R0, 0x727fffff, PT ;  /* 0x727fffff0000780c */ /* 0x000fda0003f04070 */
[----:B0-----:R-:W-:Y:S05]  /*0b30*/  @!P0 BRA `(.L_x_9) ;  /* 0x0000000000148947 */ /* 0x001fea0003800000 */
[----:B------:R-:W-:Y:S01]  /*0b40*/  IMAD.MOV.U32 R0, RZ, RZ, R10 ;  /* 0x000000ffff007224 */ /* 0x000fe200078e000a */
[----:B------:R-:W-:-:S07]  /*0b50*/  MOV R14, 0xb70 ;  /* 0x00000b70000e7802 */ /* 0x000fce0000000f00 */
[----:B-1----:R-:W-:Y:S05]  /*0b60*/  CALL.REL.NOINC `($__internal_0_$__cuda_sm20_sqrt_rn_f32_slowpath) ;  /* 0x0000000000a47944 */ /* 0x002fea0003c00000 */
[----:B------:R-:W-:Y:S01]  /*0b70*/  MOV R3, R0 ;  /* 0x0000000000037202 */ /* 0x000fe20000000f00 */
[----:B------:R-:W-:Y:S06]  /*0b80*/  BRA `(.L_x_10) ;  /* 0x0000000000107947 */ /* 0x000fec0003800000 */
.L_x_9:
[C---:B-1----:R-:W-:Y:S01]  /*0b90*/  FMUL.FTZ R3, R5.reuse, R10 ;  /* 0x0000000a05037220 */ /* 0x042fe20000410000 */
[----:B------:R-:W-:-:S03]  /*0ba0*/  FMUL.FTZ R0, R5, 0.5 ;  /* 0x3f00000005007820 */ /* 0x000fc60000410000 */
[----:B------:R-:W-:-:S04]  /*0bb0*/  FFMA R10, -R3, R3, R10 ;  /* 0x00000003030a7223 */ /* 0x000fc8000000010a */
[----:B------:R-:W-:-:S07]  /*0bc0*/  FFMA R3, R10, R0, R3 ;  /* 0x000000000a037223 */ /* 0x000fce0000000003 */
.L_x_10:
[----:B------:R-:W-:Y:S05]  /*0bd0*/  BSYNC.RECONVERGENT B0 ;  /* 0x0000000000007941 */ /* 0x000fea0003800200 */
.L_x_8:
[----:B------:R-:W-:Y:S01]  /*0be0*/  FSETP.GT.AND P0, PT, R3, RZ, PT ;  /* 0x000000ff0300720b */ /* 0x000fe20003f04000 */
[----:B------:R-:W-:Y:S01]  /*0bf0*/  BSSY.RECONVERGENT B0, `(.L_x_11) ;  /* 0x0000012000007945 */ /* 0x000fe20003800200 */
[----:B------:R-:W-:Y:S02]  /*0c00*/  HFMA2 R0, -RZ, RZ, 0, 0 ;  /* 0x00000000ff007431 */ /* 0x000fe400000001ff */
[----:B------:R-:W-:-:S13]  /*0c10*/  FSETP.LEU.OR P0, PT, R4, RZ, !P0 ;  /* 0x000000ff0400720b */ /* 0x000fda000470b400 */
[----:B------:R-:W-:Y:S05]  /*0c20*/  @P0 BRA `(.L_x_12) ;  /* 0x0000000000380947 */ /* 0x000fea0003800000 */
[----:B------:R-:W-:Y:S01]  /*0c30*/  FMUL R10, R3, R4 ;  /* 0x00000004030a7220 */ /* 0x000fe20000400000 */
[----:B------:R-:W-:Y:S03]  /*0c40*/  BSSY.RECONVERGENT B1, `(.L_x_12) ;  /* 0x000000c000017945 */ /* 0x000fe60003800200 */
[----:B------:R-:W0:Y:S08]  /*0c50*/  MUFU.RCP R0, R10 ;  /* 0x0000000a00007308 */ /* 0x000e300000001000 */
[----:B------:R-:W1:Y:S01]  /*0c60*/  FCHK P0, R11, R10 ;  /* 0x0000000a0b007302 */ /* 0x000e620000000000 */
[----:B0-----:R-:W-:-:S04]  /*0c70*/  FFMA R3, -R10, R0, 1 ;  /* 0x3f8000000a037423 */ /* 0x001fc80000000100 */
[----:B------:R-:W-:-:S04]  /*0c80*/  FFMA R0, R0, R3, R0 ;  /* 0x0000000300007223 */ /* 0x000fc80000000000 */
[----:B------:R-:W-:-:S04]  /*0c90*/  FFMA R2, R0, R11, RZ ;  /* 0x0000000b00027223 */ /* 0x000fc800000000ff */
[----:B------:R-:W-:-:S04]  /*0ca0*/  FFMA R3, -R10, R2, R11 ;  /* 0x000000020a037223 */ /* 0x000fc8000000010b */
[----:B------:R-:W-:Y:S01]  /*0cb0*/  FFMA R0, R0, R3, R2 ;  /* 0x0000000300007223 */ /* 0x000fe20000000002 */
[----:B-1----:R-:W-:Y:S06]  /*0cc0*/  @!P0 BRA `(.L_x_13) ;  /* 0x00000000000c8947 */ /* 0x002fec0003800000 */
[----:B------:R-:W-:Y:S02]  /*0cd0*/  MOV R3, R11 ;  /* 0x0000000b00037202 */ /* 0x000fe40000000f00 */
[----:B------:R-:W-:-:S07]  /*0ce0*/  MOV R2, 0xd00 ;  /* 0x00000d0000027802 */ /* 0x000fce0000000f00 */
[----:B------:R-:W-:Y:S05]  /*0cf0*/  CALL.REL.NOINC `($__internal_1_$__cuda_sm3x_div_rn_noftz_f32_slowpath) ;  /* 0x00000000009c7944 */ /* 0x000fea0003c00000 */
.L_x_13:
[----:B------:R-:W-:Y:S05]  /*0d00*/  BSYNC.RECONVERGENT B1 ;  /* 0x0000000000017941 */ /* 0x000fea0003800200 */
.L_x_12:
[----:B------:R-:W-:Y:S05]  /*0d10*/  BSYNC.RECONVERGENT B0 ;  /* 0x0000000000007941 */ /* 0x000fea0003800200 */
.L_x_11:
[----:B------:R-:W0:Y:S01]  /*0d20*/  LDCU UR4, c[0x0][0x3ac] ;  /* 0x00007580ff0477ac */ /* 0x000e220008000800 */
[----:B------:R-:W1:Y:S01]  /*0d30*/  S2UR UR5, SR_CgaCtaId ;  /* 0x00000000000579c3 */ /* 0x000e620000008800 */
[----:B0-----:R-:W-:Y:S01]  /*0d40*/  FSETP.GT.AND P0, PT, R0, UR4, PT ;  /* 0x0000000400007c0b */ /* 0x001fe2000bf04000 */
[----:B------:R-:W-:Y:S02]  /*0d50*/  UMOV UR4, 0x400 ;  /* 0x0000040000047882 */ /* 0x000fe40000000000 */
[----:B-1----:R-:W-:-:S10]  /*0d60*/  ULEA UR4, UR5, UR4, 0x18 ;  /* 0x0000000405047291 */ /* 0x002fd4000f8ec0ff */
[----:B------:R-:W0:Y:S01]  /*0d70*/  @P0 LDC.64 R2, c[0x0][0x398] ;  /* 0x0000e600ff020b82 */ /* 0x000e220000000a00 */
[----:B------:R-:W-:-:S05]  /*0d80*/  LEA R6, R6, UR4, 0x2 ;  /* 0x0000000406067c11 */ /* 0x000fca000f8e10ff */
[----:B------:R-:W-:Y:S01]  /*0d90*/  IMAD R9, R9, 0x4, R6 ;  /* 0x0000000409097824 */ /* 0x000fe200078e0206 */
[----:B------:R-:W-:Y:S04]  /*0da0*/  STS [R6], R0 ;  /* 0x0000000006007388 */ /* 0x000fe80000000800 */
[----:B------:R-:W-:Y:S01]  /*0db0*/  STS [R9], R8 ;  /* 0x0000000809007388 */ /* 0x000fe20000000800 */
[----:B0-----:R-:W-:-:S05]  /*0dc0*/  @P0 IMAD.WIDE.U32 R2, R7, 0x4, R2 ;  /* 0x0000000407020825 */ /* 0x001fca00078e0002 */
[----:B------:R-:W-:Y:S01]  /*0dd0*/  @P0 STG.E desc[UR12][R2.64], R8 ;  /* 0x0000000802000986 */ /* 0x000fe2000c10190c */
[----:B------:R-:W-:Y:S06]  /*0de0*/  BAR.SYNC.DEFER_BLOCKING 0x0 ;  /* 0x0000000000007b1d */ /* 0x000fec0000010000 */
[----:B------:R-:W-:Y:S05]  /*0df0*/  EXIT ;  /* 0x000000000000794d */ /* 0x000fea0003800000 */
        .weak           $__internal_0_$__cuda_sm20_sqrt_rn_f32_slowpath
        .type           $__internal_0_$__cuda_sm20_sqrt_rn_f32_slowpath,@function
        .size           $__internal_0_$__cuda_sm20_sqrt_rn_f32_slowpath,($__internal_1_$__cuda_sm3x_div_rn_noftz_f32_slowpath - $__internal_0_$__cuda_sm20_sqrt_rn_f32_slowpath)
$__internal_0_$__cuda_sm20_sqrt_rn_f32_slowpath:
[----:B------:R-:W-:-:S13]  /*0e00*/  LOP3.LUT P0, RZ, R0, 0x7fffffff, RZ, 0xc0, !PT ;  /* 0x7fffffff00ff7812 */ /* 0x000fda000780c0ff */
[----:B------:R-:W-:Y:S01]  /*0e10*/  @!P0 MOV R2, R0 ;  /* 0x0000000000028202 */ /* 0x000fe20000000f00 */
[----:B------:R-:W-:Y:S06]  /*0e20*/  @!P0 BRA `(.L_x_14) ;  /* 0x0000000000408947 */ /* 0x000fec0003800000 */
[----:B------:R-:W-:-:S13]  /*0e30*/  FSETP.GEU.FTZ.AND P0, PT, R0, RZ, PT ;  /* 0x000000ff0000720b */ /* 0x000fda0003f1e000 */
[----:B------:R-:W-:Y:S01]  /*0e40*/  @!P0 MOV R2, 0x7fffffff ;  /* 0x7fffffff00028802 */ /* 0x000fe20000000f00 */
[----:B------:R-:W-:Y:S06]  /*0e50*/  @!P0 BRA `(.L_x_14) ;  /* 0x0000000000348947 */ /* 0x000fec0003800000 */
[----:B------:R-:W-:-:S13]  /*0e60*/  FSETP.GTU.FTZ.AND P0, PT, |R0|, +INF , PT ;  /* 0x7f8000000000780b */ /* 0x000fda0003f1c200 */
[----:B------:R-:W-:Y:S01]  /*0e70*/  @P0 FADD.FTZ R2, R0, 1 ;  /* 0x3f80000000020421 */ /* 0x000fe20000010000 */
[----:B------:R-:W-:Y:S06]  /*0e80*/  @P0 BRA `(.L_x_14) ;  /* 0x0000000000280947 */ /* 0x000fec0003800000 */
[----:B------:R-:W-:-:S13]  /*0e90*/  FSETP.NEU.FTZ.AND P0, PT, |R0|, +INF , PT ;  /* 0x7f8000000000780b */ /* 0x000fda0003f1d200 */
[----:B------:R-:W-:-:S04]  /*0ea0*/  @P0 FFMA R3, R0, 1.84467440737095516160e+19, RZ ;  /* 0x5f80000000030823 */ /* 0x000fc800000000ff */
[----:B------:R-:W0:Y:S02]  /*0eb0*/  @P0 MUFU.RSQ R2, R3 ;  /* 0x0000000300020308 */ /* 0x000e240000001400 */
[----:B0-----:R-:W-:Y:S01]  /*0ec0*/  @P0 FMUL.FTZ R12, R3, R2 ;  /* 0x00000002030c0220 */ /* 0x001fe20000410000 */
[----:B------:R-:W-:Y:S01]  /*0ed0*/  @P0 FMUL.FTZ R13, R2, 0.5 ;  /* 0x3f000000020d0820 */ /* 0x000fe20000410000 */
[----:B------:R-:W-:Y:S02]  /*0ee0*/  @!P0 MOV R2, R0 ;  /* 0x0000000000028202 */ /* 0x000fe40000000f00 */
[----:B------:R-:W-:-:S04]  /*0ef0*/  @P0 FADD.FTZ R5, -R12, -RZ ;  /* 0x800000ff0c050221 */ /* 0x000fc80000010100 */
[----:B------:R-:W-:-:S04]  /*0f00*/  @P0 FFMA R5, R12, R5, R3 ;  /* 0x000000050c050223 */ /* 0x000fc80000000003 */
[----:B------:R-:W-:-:S04]  /*0f10*/  @P0 FFMA R5, R5, R13, R12 ;  /* 0x0000000d05050223 */ /* 0x000fc8000000000c */
[----:B------:R-:W-:-:S07]  /*0f20*/  @P0 FMUL.FTZ R2, R5, 2.3283064365386962891e-10 ;  /* 0x2f80000005020820 */ /* 0x000fce0000410000 */
.L_x_14:
[----:B------:R-:W-:Y:S02]  /*0f30*/  HFMA2 R3, -RZ, RZ, 0, 0 ;  /* 0x00000000ff037431 */ /* 0x000fe400000001ff */
[----:B------:R-:W-:Y:S01]  /*0f40*/  IMAD.MOV.U32 R0, RZ, RZ, R2 ;  /* 0x000000ffff007224 */ /* 0x000fe200078e0002 */
[----:B------:R-:W-:-:S04]  /*0f50*/  MOV R2, R14 ;  /* 0x0000000e00027202 */ /* 0x000fc80000000f00 */
[----:B------:R-:W-:Y:S05]  /*0f60*/  RET.REL.NODEC R2 `(_Z25findNearestNeighborCosinePfS_S_Piiiif) ;  /* 0xfffffff002247950 */ /* 0x000fea0003c3ffff */
        .weak           $__internal_1_$__cuda_sm3x_div_rn_noftz_f32_slowpath
        .type           $__internal_1_$__cuda_sm3x_div_rn_noftz_f32_slowpath,@function
        .size           $__internal_1_$__cuda_sm3x_div_rn_noftz_f32_slowpath,(.L_x_94 - $__internal_1_$__cuda_sm3x_div_rn_noftz_f32_slowpath)
$__internal_1_$__cuda_sm3x_div_rn_noftz_f32_slowpath:
[----:B------:R-:W-:Y:S01]  /*0f70*/  SHF.R.U32.HI R4, RZ, 0x17, R10 ;  /* 0x00000017ff047819 */ /* 0x000fe2000001160a */
[----:B------:R-:W-:Y:S01]  /*0f80*/  BSSY.RECONVERGENT B2, `(.L_x_15) ;  /* 0x0000063000027945 */ /* 0x000fe20003800200 */
[----:B------:R-:W-:Y:S02]  /*0f90*/  SHF.R.U32.HI R0, RZ, 0x17, R3 ;  /* 0x00000017ff007819 */ /* 0x000fe40000011603 */
[----:B------:R-:W-:Y:S02]  /*0fa0*/  LOP3.LUT R15, R4, 0xff, RZ, 0xc0, !PT ;  /* 0x000000ff040f7812 */ /* 0x000fe400078ec0ff */
[----:B------:R-:W-:Y:S02]  /*0fb0*/  LOP3.LUT R12, R0, 0xff, RZ, 0xc0, !PT ;  /* 0x000000ff000c7812 */ /* 0x000fe400078ec0ff */
[----:B------:R-:W-:-:S03]  /*0fc0*/  IADD3 R11, PT, PT, R15, -0x1, RZ ;  /* 0xffffffff0f0b7810 */ /* 0x000fc60007ffe0ff */
[----:B------:R-:W-:Y:S01]  /*0fd0*/  VIADD R5, R12, 0xffffffff ;  /* 0xffffffff0c057836 */ /* 0x000fe20000000000 */
[----:B------:R-:W-:-:S04]  /*0fe0*/  ISETP.GT.U32.AND P0, PT, R11, 0xfd, PT ;  /* 0x000000fd0b00780c */ /* 0x000fc80003f04070 */
[----:B------:R-:W-:-:S13]  /*0ff0*/  ISETP.GT.U32.OR P0, PT, R5, 0xfd, P0 ;  /* 0x000000fd0500780c */ /* 0x000fda0000704470 */
[----:B------:R-:W-:Y:S01]  /*1000*/  @!P0 MOV R4, RZ ;  /* 0x000000ff00048202 */ /* 0x000fe20000000f00 */
[----:B------:R-:W-:Y:S06]  /*1010*/  @!P0 BRA `(.L_x_16) ;  /* 0x0000000000608947 */ /* 0x000fec0003800000 */
[----:B------:R-:W-:Y:S02]  /*1020*/  FSETP.GTU.FTZ.AND P0, PT, |R3|, +INF , PT ;  /* 0x7f8000000300780b */ /* 0x000fe40003f1c200 */
[----:B------:R-:W-:Y:S02]  /*1030*/  FSETP.GTU.FTZ.AND P1, PT, |R10|, +INF , PT ;  /* 0x7f8000000a00780b */ /* 0x000fe40003f3c200 */
[----:B------:R-:W-:Y:S02]  /*1040*/  MOV R0, R10 ;  /* 0x0000000a00007202 */ /* 0x000fe40000000f00 */
[----:B------:R-:W-:-:S13]  /*1050*/  PLOP3.LUT P0, PT, P0, P1, PT, 0xf8, 0x8f ;  /* 0x00000000008f781c */ /* 0x000fda0000703f70 */
[----:B------:R-:W-:Y:S05]  /*1060*/  @P0 BRA `(.L_x_17) ;  /* 0x00000004004c0947 */ /* 0x000fea0003800000 */
[----:B------:R-:W-:-:S13]  /*1070*/  LOP3.LUT P0, RZ, R10, 0x7fffffff, R3, 0xc8, !PT ;  /* 0x7fffffff0aff7812 */ /* 0x000fda000780c803 */
[----:B------:R-:W-:Y:S05]  /*1080*/  @!P0 BRA `(.L_x_18) ;  /* 0x00000004003c8947 */ /* 0x000fea0003800000 */
[C---:B------:R-:W-:Y:S02]  /*1090*/  FSETP.NEU.FTZ.AND P2, PT, |R3|.reuse, +INF , PT ;  /* 0x7f8000000300780b */ /* 0x040fe40003f5d200 */
[----:B------:R-:W-:Y:S02]  /*10a0*/  FSETP.NEU.FTZ.AND P1, PT, |R0|, +INF , PT ;  /* 0x7f8000000000780b */ /* 0x000fe40003f3d200 */
[----:B------:R-:W-:-:S11]  /*10b0*/  FSETP.NEU.FTZ.AND P0, PT, |R3|, +INF , PT ;  /* 0x7f8000000300780b */ /* 0x000fd60003f1d200 */
[----:B------:R-:W-:Y:S05]  /*10c0*/  @!P1 BRA !P2, `(.L_x_18) ;  /* 0x00000004002c9947 */ /* 0x000fea0005000000 */
[----:B------:R-:W-:-:S04]  /*10d0*/  LOP3.LUT P2, RZ, R3, 0x7fffffff, RZ, 0xc0, !PT ;  /* 0x7fffffff03ff7812 */ /* 0x000fc8000784c0ff */
[----:B------:R-:W-:-:S13]  /*10e0*/  PLOP3.LUT P1, PT, P1, P2, PT, 0x2f, 0xf2 ;  /* 0x0000000000f2781c */ /* 0x000fda0000f24577 */
[----:B------:R-:W-:Y:S05]  /*10f0*/  @P1 BRA `(.L_x_19) ;  /* 0x0000000400181947 */ /* 0x000fea0003800000 */
[----:B------:R-:W-:-:S04]  /*1100*/  LOP3.LUT P1, RZ, R10, 0x7fffffff, RZ, 0xc0, !PT ;  /* 0x7fffffff0aff7812 */ /* 0x000fc8000782c0ff */
[----:B------:R-:W-:-:S13]  /*1110*/  PLOP3.LUT P0, PT, P0, P1, PT, 0x2f, 0xf2 ;  /* 0x0000000000f2781c */ /* 0x000fda0000702577 */
[----:B------:R-:W-:Y:S05]  /*1120*/  @P0 BRA `(.L_x_20) ;  /* 0x0000000400000947 */ /* 0x000fea0003800000 */
[----:B------:R-:W-:Y:S02]  /*1130*/  ISETP.GE.AND P0, PT, R5, RZ, PT ;  /* 0x000000ff0500720c */ /* 0x000fe40003f06270 */
[----:B------:R-:W-:-:S11]  /*1140*/  ISETP.GE.AND P1, PT, R11, RZ, PT ;  /* 0x000000ff0b00720c */ /* 0x000fd60003f26270 */
[----:B------:R-:W-:Y:S01]  /*1150*/  @P0 MOV R4, RZ ;  /* 0x000000ff00040202 */ /* 0x000fe20000000f00 */
[----:B------:R-:W-:Y:S02]  /*1160*/  @!P0 IMAD.MOV.U32 R4, RZ, RZ, -0x40 ;  /* 0xffffffc0ff048424 */ /* 0x000fe400078e00ff */
[----:B------:R-:W-:Y:S01]  /*1170*/  @!P0 FFMA R3, R3, 1.84467440737095516160e+19, RZ ;  /* 0x5f80000003038823 */ /* 0x000fe200000000ff */
[----:B------:R-:W-:Y:S02]  /*1180*/  @!P1 FFMA R10, R0, 1.84467440737095516160e+19, RZ ;  /* 0x5f800000000a9823 */ /* 0x000fe400000000ff */
[----:B------:R-:W-:-:S07]  /*1190*/  @!P1 IADD3 R4, PT, PT, R4, 0x40, RZ ;  /* 0x0000004004049810 */ /* 0x000fce0007ffe0ff */
.L_x_16:
[----:B------:R-:W-:Y:S01]  /*11a0*/  LEA R5, R15, 0xc0800000, 0x17 ;  /* 0xc08000000f057811 */ /* 0x000fe200078eb8ff */
[----:B------:R-:W-:Y:S03]  /*11b0*/  BSSY.RECONVERGENT B3, `(.L_x_21) ;  /* 0x0000036000037945 */ /* 0x000fe60003800200 */
[----:B------:R-:W-:Y:S02]  /*11c0*/  IADD3 R5, PT, PT, -R5, R10, RZ ;  /* 0x0000000a05057210 */ /* 0x000fe40007ffe1ff */
[----:B------:R-:W-:Y:S02]  /*11d0*/  IADD3 R10, PT, PT, R12, -0x7f, RZ ;  /* 0xffffff810c0a7810 */ /* 0x000fe40007ffe0ff */
[----:B------:R0:W1:Y:S01]  /*11e0*/  MUFU.RCP R11, R5 ;  /* 0x00000005000b7308 */ /* 0x0000620000001000 */
[----:B------:R-:W-:Y:S02]  /*11f0*/  FADD.FTZ R13, -R5, -RZ ;  /* 0x800000ff050d7221 */ /* 0x000fe40000010100 */
[C---:B------:R-:W-:Y:S01]  /*1200*/  IMAD R0, R10.reuse, -0x800000, R3 ;  /* 0xff8000000a007824 */ /* 0x040fe200078e0203 */
[----:B0-----:R-:W-:-:S05]  /*1210*/  IADD3 R5, PT, PT, R10, 0x7f, -R15 ;  /* 0x0000007f0a057810 */ /* 0x001fca0007ffe80f */
[----:B------:R-:W-:Y:S02]  /*1220*/  IMAD.IADD R5, R5, 0x1, R4 ;  /* 0x0000000105057824 */ /* 0x000fe400078e0204 */
[----:B-1----:R-:W-:-:S04]  /*1230*/  FFMA R12, R11, R13, 1 ;  /* 0x3f8000000b0c7423 */ /* 0x002fc8000000000d */
[----:B------:R-:W-:-:S04]  /*1240*/  FFMA R14, R11, R12, R11 ;  /* 0x0000000c0b0e7223 */ /* 0x000fc8000000000b */
[----:B------:R-:W-:-:S04]  /*1250*/  FFMA R3, R0, R14, RZ ;  /* 0x0000000e00037223 */ /* 0x000fc800000000ff */
[----:B------:R-:W-:-:S04]  /*1260*/  FFMA R12, R13, R3, R0 ;  /* 0x000000030d0c7223 */ /* 0x000fc80000000000 */
[----:B------:R-:W-:-:S04]  /*1270*/  FFMA R11, R14, R12, R3 ;  /* 0x0000000c0e0b7223 */ /* 0x000fc80000000003 */
[----:B------:R-:W-:-:S04]  /*1280*/  FFMA R12, R13, R11, R0 ;  /* 0x0000000b0d0c7223 */ /* 0x000fc80000000000 */
[----:B------:R-:W-:-:S05]  /*1290*/  FFMA R0, R14, R12, R11 ;  /* 0x0000000c0e007223 */ /* 0x000fca000000000b */
[----:B------:R-:W-:-:S04]  /*12a0*/  SHF.R.U32.HI R3, RZ, 0x17, R0 ;  /* 0x00000017ff037819 */ /* 0x000fc80000011600 */
[----:B------:R-:W-:-:S04]  /*12b0*/  LOP3.LUT R3, R3, 0xff, RZ, 0xc0, !PT ;  /* 0x000000ff03037812 */ /* 0x000fc800078ec0ff */
[----:B------:R-:W-:-:S04]  /*12c0*/  IADD3 R13, PT, PT, R3, R5, RZ ;  /* 0x00000005030d7210 */ /* 0x000fc80007ffe0ff */
[----:B------:R-:W-:-:S04]  /*12d0*/  IADD3 R3, PT, PT, R13, -0x1, RZ ;  /* 0xffffffff0d037810 */ /* 0x000fc80007ffe0ff */
[----:B------:R-:W-:-:S13]  /*12e0*/  ISETP.GE.U32.AND P0, PT, R3, 0xfe, PT ;  /* 0x000000fe0300780c */ /* 0x000fda0003f06070 */
[----:B------:R-:W-:Y:S05]  /*12f0*/  @!P0 BRA `(.L_x_22) ;  /* 0x0000000000808947 */ /* 0x000fea0003800000 */
[----:B------:R-:W-:-:S13]  /*1300*/  ISETP.GT.AND P0, PT, R13, 0xfe, PT ;  /* 0x000000fe0d00780c */ /* 0x000fda0003f04270 */
[----:B------:R-:W-:Y:S05]  /*1310*/  @P0 BRA `(.L_x_23) ;  /* 0x00000000006c0947 */ /* 0x000fea0003800000 */
[----:B------:R-:W-:-:S13]  /*1320*/  ISETP.GE.AND P0, PT, R13, 0x1, PT ;  /* 0x000000010d00780c */ /* 0x000fda0003f06270 */
[----:B------:R-:W-:Y:S05]  /*1330*/  @P0 BRA `(.L_x_24) ;  /* 0x0000000000740947 */ /* 0x000fea0003800000 */
[----:B------:R-:W-:Y:S02]  /*1340*/  ISETP.GE.AND P0, PT, R13, -0x18, PT ;  /* 0xffffffe80d00780c */ /* 0x000fe40003f06270 */
[----:B------:R-:W-:-:S11]  /*1350*/  LOP3.LUT R0, R0, 0x80000000, RZ, 0xc0, !PT ;  /* 0x8000000000007812 */ /* 0x000fd600078ec0ff */
[----:B------:R-:W-:Y:S05]  /*1360*/  @!P0 BRA `(.L_x_24) ;  /* 0x0000000000688947 */ /* 0x000fea0003800000 */
[CCC-:B------:R-:W-:Y:S01]  /*1370*/  FFMA.RZ R3, R14.reuse, R12.reuse, R11.reuse ;  /* 0x0000000c0e037223 */ /* 0x1c0fe2000000c00b */
[C---:B------:R-:W-:Y:S01]  /*1380*/  IADD3 R10, PT, PT, R13.reuse, 0x20, RZ ;  /* 0x000000200d0a7810 */ /* 0x040fe20007ffe0ff */
[CCC-:B------:R-:W-:Y:S01]  /*1390*/  FFMA.RM R4, R14.reuse, R12.reuse, R11.reuse ;  /* 0x0000000c0e047223 */ /* 0x1c0fe2000000400b */
[----:B------:R-:W-:Y:S02]  /*13a0*/  ISETP.NE.AND P2, PT, R13, RZ, PT ;  /* 0x000000ff0d00720c */ /* 0x000fe40003f45270 */
[----:B------:R-:W-:Y:S01]  /*13b0*/  LOP3.LUT R5, R3, 0x7fffff, RZ, 0xc0, !PT ;  /* 0x007fffff03057812 */ /* 0x000fe200078ec0ff */
[----:B------:R-:W-:Y:S01]  /*13c0*/  FFMA.RP R3, R14, R12, R11 ;  /* 0x0000000c0e037223 */ /* 0x000fe2000000800b */
[----:B------:R-:W-:Y:S01]  /*13d0*/  IMAD.MOV R11, RZ, RZ, -R13 ;  /* 0x000000ffff0b7224 */ /* 0x000fe200078e0a0d */
[----:B------:R-:W-:Y:S02]  /*13e0*/  ISETP.NE.AND P1, PT, R13, RZ, PT ;  /* 0x000000ff0d00720c */ /* 0x000fe40003f25270 */
[----:B------:R-:W-:-:S02]  /*13f0*/  LOP3.LUT R5, R5, 0x800000, RZ, 0xfc, !PT ;  /* 0x0080000005057812 */ /* 0x000fc400078efcff */
[----:B------:R-:W-:Y:S02]  /*1400*/  FSETP.NEU.FTZ.AND P0, PT, R3, R4, PT ;  /* 0x000000040300720b */ /* 0x000fe40003f1d000 */
[----:B------:R-:W-:Y:S02]  /*1410*/  SHF.L.U32 R10, R5, R10, RZ ;  /* 0x0000000a050a7219 */ /* 0x000fe400000006ff */
[----:B------:R-:W-:Y:S02]  /*1420*/  SEL R4, R11, RZ, P2 ;  /* 0x000000ff0b047207 */ /* 0x000fe40001000000 */
[----:B------:R-:W-:Y:S02]  /*1430*/  ISETP.NE.AND P1, PT, R10, RZ, P1 ;  /* 0x000000ff0a00720c */ /* 0x000fe40000f25270 */
[----:B------:R-:W-:Y:S02]  /*1440*/  SHF.R.U32.HI R4, RZ, R4, R5 ;  /* 0x00000004ff047219 */ /* 0x000fe40000011605 */
[----:B------:R-:W-:-:S02]  /*1450*/  PLOP3.LUT P0, PT, P0, P1, PT, 0xf8, 0x8f ;  /* 0x00000000008f781c */ /* 0x000fc40000703f70 */
[----:B------:R-:W-:Y:S02]  /*1460*/  SHF.R.U32.HI R10, RZ, 0x1, R4 ;  /* 0x00000001ff0a7819 */ /* 0x000fe40000011604 */
[----:B------:R-:W-:-:S04]  /*1470*/  SEL R3, RZ, 0x1, !P0 ;  /* 0x00000001ff037807 */ /* 0x000fc80004000000 */
[----:B------:R-:W-:-:S04]  /*1480*/  LOP3.LUT R3, R3, 0x1, R10, 0xf8, !PT ;  /* 0x0000000103037812 */ /* 0x000fc800078ef80a */
[----:B------:R-:W-:-:S04]  /*1490*/  LOP3.LUT R3, R3, R4, RZ, 0xc0, !PT ;  /* 0x0000000403037212 */ /* 0x000fc800078ec0ff */
[----:B------:R-:W-:-:S04]  /*14a0*/  IADD3 R3, PT, PT, R10, R3, RZ ;  /* 0x000000030a037210 */ /* 0x000fc80007ffe0ff */
[----:B------:R-:W-:Y:S01]  /*14b0*/  LOP3.LUT R0, R3, R0, RZ, 0xfc, !PT ;  /* 0x0000000003007212 */ /* 0x000fe200078efcff */
[----:B------:R-:W-:Y:S06]  /*14c0*/  BRA `(.L_x_24) ;  /* 0x0000000000107947 */ /* 0x000fec0003800000 */
.L_x_23:
[----:B------:R-:W-:-:S04]  /*14d0*/  LOP3.LUT R0, R0, 0x80000000, RZ, 0xc0, !PT ;  /* 0x8000000000007812 */ /* 0x000fc800078ec0ff */
[----:B------:R-:W-:Y:S01]  /*14e0*/  LOP3.LUT R0, R0, 0x7f800000, RZ, 0xfc, !PT ;  /* 0x7f80000000007812 */ /* 0x000fe200078efcff */
[----:B------:R-:W-:Y:S06]  /*14f0*/  BRA `(.L_x_24) ;  /* 0x0000000000047947 */ /* 0x000fec0003800000 */
.L_x_22:
[----:B------:R-:W-:-:S07]  /*1500*/  LEA R0, R5, R0, 0x17 ;  /* 0x0000000005007211 */ /* 0x000fce00078eb8ff */
.L_x_24:
[----:B------:R-:W-:Y:S05]  /*1510*/  BSYNC.RECONVERGENT B3 ;  /* 0x0000000000037941 */ /* 0x000fea0003800200 */
.L_x_21:
[----:B------:R-:W-:Y:S05]  /*1520*/  BRA `(.L_x_25) ;  /* 0x0000000000207947 */ /* 0x000fea0003800000 */
.L_x_20:
[----:B------:R-:W-:-:S04]  /*1530*/  LOP3.LUT R0, R10, 0x80000000, R3, 0x48, !PT ;  /* 0x800000000a007812 */ /* 0x000fc800078e4803 */
[----:B------:R-:W-:Y:S01]  /*1540*/  LOP3.LUT R0, R0, 0x7f800000, RZ, 0xfc, !PT ;  /* 0x7f80000000007812 */ /* 0x000fe200078efcff */
[----:B------:R-:W-:Y:S06]  /*1550*/  BRA `(.L_x_25) ;  /* 0x0000000000147947 */ /* 0x000fec0003800000 */
.L_x_19:
[----:B------:R-:W-:Y:S01]  /*1560*/  LOP3.LUT R0, R10, 0x80000000, R3, 0x48, !PT ;  /* 0x800000000a007812 */ /* 0x000fe200078e4803 */
[----:B------:R-:W-:Y:S06]  /*1570*/  BRA `(.L_x_25) ;  /* 0x00000000000c7947 */ /* 0x000fec0003800000 */
.L_x_18:
[----:B------:R-:W0:Y:S01]  /*1580*/  MUFU.RSQ R0, -QNAN ;  /* 0xffc0000000007908 */ /* 0x000e220000001400 */
[----:B------:R-:W-:Y:S05]  /*1590*/  BRA `(.L_x_25) ;  /* 0x0000000000047947 */ /* 0x000fea0003800000 */
.L_x_17:
[----:B------:R-:W-:-:S07]  /*15a0*/  FADD.FTZ R0, R3, R0 ;  /* 0x0000000003007221 */ /* 0x000fce0000010000 */
.L_x_25:
[----:B------:R-:W-:Y:S05]  /*15b0*/  BSYNC.RECONVERGENT B2 ;  /* 0x0000000000027941 */ /* 0x000fea0003800200 */
.L_x_15:
[----:B------:R-:W-:-:S04]  /*15c0*/  HFMA2 R3, -RZ, RZ, 0, 0 ;  /* 0x00000000ff037431 */ /* 0x000fc800000001ff */
[----:B0-----:R-:W-:Y:S05]  /*15d0*/  RET.REL.NODEC R2 `(_Z25findNearestNeighborCosinePfS_S_Piiiif) ;  /* 0xffffffe802887950 */ /* 0x001fea0003c3ffff */
.L_x_26:
[----:B------:R-:W-:-:S00]  /*15e0*/  BRA `(.L_x_26) ;  /* 0xfffffffc00fc7947 */ /* 0x000fc0000383ffff */
[----:B------:R-:W-:-:S00]  /*15f0*/  NOP ;  /* 0x0000000000007918 */ /* 0x000fc00000000000 */
        /* <DEDUP_REMOVED lines=8> */
.L_x_94:


//--------------------- .text._Z24cosine_similarity_kernelPfS_Piiiifi --------------------------
	.section	.text._Z24cosine_similarity_kernelPfS_Piiiifi,"ax",@progbits
	.align	128
        .global         _Z24cosine_similarity_kernelPfS_Piiiifi
        .type           _Z24cosine_similarity_kernelPfS_Piiiifi,@function
        .size           _Z24cosine_similarity_kernelPfS_Piiiifi,(.L_x_96 - _Z24cosine_similarity_kernelPfS_Piiiifi)
        .other          _Z24cosine_similarity_kernelPfS_Piiiifi,@"STO_CUDA_ENTRY STV_DEFAULT"
_Z24cosine_similarity_kernelPfS_Piiiifi:
.text._Z24cosine_similarity_kernelPfS_Piiiifi:
[----:B------:R-:W0:Y:S01]  /*0000*/  LDC R1, c[0x0][0x37c] ;  /* 0x0000df00ff017b82 */ /* 0x000e220000000800 */
[----:B------:R-:W1:Y:S07]  /*0010*/  S2R R3, SR_TID.X ;  /* 0x0000000000037919 */ /* 0x000e6e0000002100 */
[----:B------:R-:W1:Y:S01]  /*0020*/  S2UR UR4, SR_CTAID.X ;  /* 0x00000000000479c3 */ /* 0x000e620000002500 */
[----:B------:R-:W2:Y:S07]  /*0030*/  LDCU UR5, c[0x0][0x39c] ;  /* 0x00007380ff0577ac */ /* 0x000eae0008000800 */
[----:B------:R-:W1:Y:S02]  /*0040*/  LDC R2, c[0x0][0x360] ;  /* 0x0000d800ff027b82 */ /* 0x000e640000000800 */
[----:B-1----:R-:W-:-:S05]  /*0050*/  IMAD R2, R2, UR4, R3 ;  /* 0x0000000402027c24 */ /* 0x002fca000f8e0203 */
[----:B--2---:R-:W-:-:S13]  /*0060*/  ISETP.GE.AND P0, PT, R2, UR5, PT ;  /* 0x0000000502007c0c */ /* 0x004fda000bf06270 */
[----:B0-----:R-:W-:Y:S05]  /*0070*/  @P0 EXIT ;  /* 0x000000000000094d */ /* 0x001fea0003800000 */
[----:B------:R-:W0:Y:S01]  /*0080*/  LDCU UR38, c[0x0][0x3a8] ;  /* 0x00007500ff2677ac */ /* 0x000e220008000800 */
[----:B------:R-:W-:Y:S01]  /*0090*/  MOV R16, 0x0 ;  /* 0x0000000000107802 */ /* 0x000fe20000000f00 */
[----:B------:R-:W1:Y:S03]  /*00a0*/  LDCU.64 UR36, c[0x0][0x358] ;  /* 0x00006b00ff2477ac */ /* 0x000e660008000a00 */
[----:B------:R2:W3:Y:S01]  /*00b0*/  LDC.64 R6, c[0x4][R16] ;  /* 0x0100000010067b82 */ /* 0x0004e20000000a00 */
[----:B0-----:R-:W-:-:S06]  /*00c0*/  UIMAD.WIDE UR38, UR38, 0x4, URZ ;  /* 0x00000004262678a5 */ /* 0x001fcc000f8e02ff */
[----:B------:R-:W-:Y:S01]  /*00d0*/  MOV R9, UR39 ;  /* 0x0000002700097c02 */ /* 0x000fe20008000f00 */
[----:B------:R-:W-:Y:S01]  /*00e0*/  IMAD.U32 R4, RZ, RZ, UR38 ;  /* 0x00000026ff047e24 */ /* 0x000fe2000f8e00ff */
[----:B------:R-:W-:Y:S01]  /*00f0*/  MOV R5, UR39 ;  /* 0x0000002700057c02 */ /* 0x000fe20008000f00 */
[----:B------:R-:W-:Y:S02]  /*0100*/  IMAD.U32 R8, RZ, RZ, UR38 ;  /* 0x00000026ff087e24 */ /* 0x000fe4000f8e00ff */
[----:B-12---:R-:W-:-:S07]  /*0110*/  IMAD.MOV.U32 R5, RZ, RZ, R9 ;  /* 0x000000ffff057224 */ /* 0x006fce00078e0009 */
[----:B------:R-:W-:-:S07]  /*0120*/  LEPC R20, `(.L_x_27) ;  /* 0x000000001014794e */ /* 0x000fce0000000000 */
[----:B---3--:R-:W-:Y:S05]  /*0130*/  CALL.ABS.NOINC R6 ;  /* 0x0000000006007343 */ /* 0x008fea0003c00000 */
.L_x_27:
[----:B------:R-:W-:Y:S01]  /*0140*/  MOV R8, UR38 ;  /* 0x0000002600087c02 */ /* 0x000fe20008000f00 */
[----:B------:R-:W-:Y:S01]  /*0150*/  IMAD.U32 R11, RZ, RZ, UR39 ;  /* 0x00000027ff0b7e24 */ /* 0x000fe2000f8e00ff */
[----:B------:R0:W1:Y:S01]  /*0160*/  LDC.64 R6, c[0x4][R16] ;  /* 0x0100000010067b82 */ /* 0x0000620000000a00 */
[----:B------:R-:W-:Y:S01]  /*0170*/  IMAD.MOV.U32 R17, RZ, RZ, R5 ;  /* 0x000000ffff117224 */ /* 0x000fe200078e0005 */
[----:B------:R-:W-:Y:S01]  /*0180*/  MOV R10, UR38 ;  /* 0x00000026000a7c02 */ /* 0x000fe20008000f00 */
[----:B------:R-:W-:Y:S02]  /*0190*/  IMAD.U32 R9, RZ, RZ, UR39 ;  /* 0x00000027ff097e24 */ /* 0x000fe4000f8e00ff */
[----:B------:R-:W-:Y:S01]  /*01a0*/  IMAD.MOV.U32 R5, RZ, RZ, R11 ;  /* 0x000000ffff057224 */ /* 0x000fe200078e000b */
[----:B0-----:R-:W-:Y:S02]  /*01b0*/  MOV R16, R4 ;  /* 0x0000000400107202 */ /* 0x001fe40000000f00 */
[----:B------:R-:W-:-:S07]  /*01c0*/  MOV R4, R8 ;  /* 0x0000000800047202 */ /* 0x000fce0000000f00 */
[----:B------:R-:W-:-:S07]  /*01d0*/  LEPC R20, `(.L_x_28) ;  /* 0x000000001014794e */ /* 0x000fce0000000000 */
[----:B-1----:R-:W-:Y:S05]  /*01e0*/  CALL.ABS.NOINC R6 ;  /* 0x0000000006007343 */ /* 0x002fea0003c00000 */
.L_x_28:
[----:B------:R-:W0:Y:S02]  /*01f0*/  LDC R19, c[0x0][0x3a8] ;  /* 0x0000ea00ff137b82 */ /* 0x000e240000000800 */
[----:B0-----:R-:W-:-:S13]  /*0200*/  ISETP.GE.AND P0, PT, R19, 0x1, PT ;  /* 0x000000011300780c */ /* 0x001fda0003f06270 */
[----:B------:R-:W-:Y:S05]  /*0210*/  @!P0 BRA `(.L_x_29) ;  /* 0x0000000400188947 */ /* 0x000fea0003800000 */
[C---:B------:R-:W-:Y:S01]  /*0220*/  ISETP.GE.U32.AND P2, PT, R19.reuse, 0x8, PT ;  /* 0x000000081300780c */ /* 0x040fe20003f46070 */
[----:B------:R-:W-:Y:S01]  /*0230*/  HFMA2 R3, -RZ, RZ, 0, 0 ;  /* 0x00000000ff037431 */ /* 0x000fe200000001ff */
[----:B------:R-:W-:-:S04]  /*0240*/  LOP3.LUT R0, R19, 0x7, RZ, 0xc0, !PT ;  /* 0x0000000713007812 */ /* 0x000fc800078ec0ff */
[----:B------:R-:W-:-:S07]  /*0250*/  ISETP.NE.AND P1, PT, R0, RZ, PT ;  /* 0x000000ff0000720c */ /* 0x000fce0003f25270 */
[----:B------:R-:W-:Y:S06]  /*0260*/  @!P2 BRA `(.L_x_30) ;  /* 0x00000000006ca947 */ /* 0x000fec0003800000 */
[----:B------:R-:W-:Y:S01]  /*0270*/  BSSY.RECONVERGENT B0, `(.L_x_30) ;  /* 0x000001a000007945 */ /* 0x000fe20003800200 */
[----:B------:R-:W-:Y:S01]  /*0280*/  LOP3.LUT R3, R19, 0x7ffffff8, RZ, 0xc0, !PT ;  /* 0x7ffffff813037812 */ /* 0x000fe200078ec0ff */
[----:B------:R-:W-:Y:S01]  /*0290*/  IMAD.MOV.U32 R11, RZ, RZ, RZ ;  /* 0x000000ffff0b7224 */ /* 0x000fe200078e00ff */
[----:B------:R-:W-:Y:S01]  /*02a0*/  MOV R13, 0xbf800000 ;  /* 0xbf800000000d7802 */ /* 0x000fe20000000f00 */
[----:B------:R-:W-:-:S07]  /*02b0*/  IMAD.MOV.U32 R15, RZ, RZ, -0x1 ;  /* 0xffffffffff0f7424 */ /* 0x000fce00078e00ff */
.L_x_31:
[----:B0-----:R-:W-:-:S04]  /*02c0*/  IMAD.WIDE.U32 R6, R11, 0x4, R16 ;  /* 0x000000040b067825 */ /* 0x001fc800078e0010 */
[C---:B------:R-:W-:Y:S01]  /*02d0*/  IMAD.WIDE.U32 R8, R11.reuse, 0x4, R4 ;  /* 0x000000040b087825 */ /* 0x040fe200078e0004 */
[----:B------:R0:W-:Y:S01]  /*02e0*/  ST.E desc[UR36][R6.64], R13 ;  /* 0x0000000d06007985 */ /* 0x0001e2000c101924 */
[----:B------:R-:W-:-:S03]  /*02f0*/  IADD3 R11, PT, PT, R11, 0x8, RZ ;  /* 0x000000080b0b7810 */ /* 0x000fc60007ffe0ff */
[----:B------:R0:W-:Y:S01]  /*0300*/  ST.E desc[UR36][R8.64], R15 ;  /* 0x0000000f08007985 */ /* 0x0001e2000c101924 */
[----:B------:R-:W-:-:S03]  /*0310*/  ISETP.NE.AND P2, PT, R11, R3, PT ;  /* 0x000000030b00720c */ /* 0x000fc60003f45270 */
[----:B------:R0:W-:Y:S04]  /*0320*/  ST.E desc[UR36][R6.64+0x4], R13 ;  /* 0x0000040d06007985 */ /* 0x0001e8000c101924 */
        /* <DEDUP_REMOVED lines=12> */
[----:B------:R0:W-:Y:S01]  /*03f0*/  ST.E desc[UR36][R8.64+0x1c], R15 ;  /* 0x00001c0f08007985 */ /* 0x0001e2000c101924 */
[----:B------:R-:W-:Y:S05]  /*0400*/  @P2 BRA `(.L_x_31) ;  /* 0xfffffffc00ac2947 */ /* 0x000fea000383ffff */
[----:B------:R-:W-:Y:S05]  /*0410*/  BSYNC.RECONVERGENT B0 ;  /* 0x0000000000007941 */ /* 0x000fea0003800200 */
.L_x_30:
[----:B------:R-:W-:Y:S05]  /*0420*/  @!P1 BRA `(.L_x_29) ;  /* 0x0000000000949947 */ /* 0x000fea0003800000 */
[----:B------:R-:W-:Y:S02]  /*0430*/  ISETP.GE.U32.AND P1, PT, R0, 0x4, PT ;  /* 0x000000040000780c */ /* 0x000fe40003f26070 */
[----:B------:R-:W-:-:S04]  /*0440*/  LOP3.LUT R10, R19, 0x3, RZ, 0xc0, !PT ;  /* 0x00000003130a7812 */ /* 0x000fc800078ec0ff */
[----:B------:R-:W-:-:S07]  /*0450*/  ISETP.NE.AND P2, PT, R10, RZ, PT ;  /* 0x000000ff0a00720c */ /* 0x000fce0003f45270 */
[----:B------:R-:W-:Y:S06]  /*0460*/  @!P1 BRA `(.L_x_32) ;  /* 0x0000000000349947 */ /* 0x000fec0003800000 */
[----:B------:R-:W-:Y:S01]  /*0470*/  IMAD.MOV.U32 R11, RZ, RZ, -0x40800000 ;  /* 0xbf800000ff0b7424 */ /* 0x000fe200078e00ff */
[----:B0-----:R-:W-:Y:S01]  /*0480*/  MOV R13, 0xffffffff ;  /* 0xffffffff000d7802 */ /* 0x001fe20000000f00 */
[----:B------:R-:W-:-:S04]  /*0490*/  IMAD.WIDE.U32 R6, R3, 0x4, R16 ;  /* 0x0000000403067825 */ /* 0x000fc800078e0010 */
[C---:B------:R-:W-:Y:S01]  /*04a0*/  IMAD.WIDE.U32 R8, R3.reuse, 0x4, R4 ;  /* 0x0000000403087825 */ /* 0x040fe200078e0004 */
[----:B------:R1:W-:Y:S03]  /*04b0*/  ST.E desc[UR36][R6.64], R11 ;  /* 0x0000000b06007985 */ /* 0x0003e6000c101924 */
[----:B------:R-:W-:Y:S01]  /*04c0*/  VIADD R3, R3, 0x4 ;  /* 0x0000000403037836 */ /* 0x000fe20000000000 */
[----:B------:R1:W-:Y:S04]  /*04d0*/  ST.E desc[UR36][R8.64], R13 ;  /* 0x0000000d08007985 */ /* 0x0003e8000c101924 */
[----:B------:R1:W-:Y:S04]  /*04e0*/  ST.E desc[UR36][R6.64+0x4], R11 ;  /* 0x0000040b06007985 */ /* 0x0003e8000c101924 */
[----:B------:R1:W-:Y:S04]  /*04f0*/  ST.E desc[UR36][R8.64+0x4], R13 ;  /* 0x0000040d08007985 */ /* 0x0003e8000c101924 */
[----:B------:R1:W-:Y:S04]  /*0500*/  ST.E desc[UR36][R6.64+0x8], R11 ;  /* 0x0000080b06007985 */ /* 0x0003e8000c101924 */
[----:B------:R1:W-:Y:S04]  /*0510*/  ST.E desc[UR36][R8.64+0x8], R13 ;  /* 0x0000080d08007985 */ /* 0x0003e8000c101924 */
[----:B------:R1:W-:Y:S04]  /*0520*/  ST.E desc[UR36][R6.64+0xc], R11 ;  /* 0x00000c0b06007985 */ /* 0x0003e8000c101924 */
[----:B------:R1:W-:Y:S02]  /*0530*/  ST.E desc[UR36][R8.64+0xc], R13 ;  /* 0x00000c0d08007985 */ /* 0x0003e4000c101924 */
.L_x_32:
[----:B------:R-:W-:Y:S05]  /*0540*/  @!P2 BRA `(.L_x_29) ;  /* 0x00000000004ca947 */ /* 0x000fea0003800000 */
[----:B------:R-:W-:Y:S02]  /*0550*/  LOP3.LUT R0, R19, 0x1, RZ, 0xc0, !PT ;  /* 0x0000000113007812 */ /* 0x000fe400078ec0ff */
[----:B------:R-:W-:Y:S02]  /*0560*/  ISETP.NE.AND P1, PT, R10, 0x1, PT ;  /* 0x000000010a00780c */ /* 0x000fe40003f25270 */
[----:B------:R-:W-:-:S13]  /*0570*/  ISETP.NE.U32.AND P2, PT, R0, 0x1, PT ;  /* 0x000000010000780c */ /* 0x000fda0003f45070 */
[----:B0-----:R-:W-:Y:S01]  /*0580*/  @!P2 MOV R15, 0xbf800000 ;  /* 0xbf800000000fa802 */ /* 0x001fe20000000f00 */
[----:B------:R-:W-:Y:S01]  /*0590*/  @!P2 IMAD.MOV.U32 R21, RZ, RZ, -0x1 ;  /* 0xffffffffff15a424 */ /* 0x000fe200078e00ff */
[----:B------:R-:W-:Y:S06]  /*05a0*/  @!P1 BRA `(.L_x_33) ;  /* 0x0000000000249947 */ /* 0x000fec0003800000 */
[----:B-1----:R-:W-:Y:S02]  /*05b0*/  HFMA2 R11, -RZ, RZ, -1.875, 0 ;  /* 0xbf800000ff0b7431 */ /* 0x002fe400000001ff */
[----:B------:R-:W-:-:S04]  /*05c0*/  IMAD.WIDE.U32 R6, R3, 0x4, R16 ;  /* 0x0000000403067825 */ /* 0x000fc800078e0010 */
[----:B------:R-:W-:Y:S02]  /*05d0*/  IMAD.MOV.U32 R13, RZ, RZ, -0x1 ;  /* 0xffffffffff0d7424 */ /* 0x000fe400078e00ff */
[C---:B------:R-:W-:Y:S01]  /*05e0*/  IMAD.WIDE.U32 R8, R3.reuse, 0x4, R4 ;  /* 0x0000000403087825 */ /* 0x040fe200078e0004 */
[----:B------:R0:W-:Y:S01]  /*05f0*/  ST.E desc[UR36][R6.64], R11 ;  /* 0x0000000b06007985 */ /* 0x0001e2000c101924 */
[----:B------:R-:W-:-:S03]  /*0600*/  IADD3 R3, PT, PT, R3, 0x2, RZ ;  /* 0x0000000203037810 */ /* 0x000fc60007ffe0ff */
[----:B------:R0:W-:Y:S04]  /*0610*/  ST.E desc[UR36][R8.64], R13 ;  /* 0x0000000d08007985 */ /* 0x0001e8000c101924 */
[----:B------:R0:W-:Y:S04]  /*0620*/  ST.E desc[UR36][R6.64+0x4], R11 ;  /* 0x0000040b06007985 */ /* 0x0001e8000c101924 */
[----:B------:R0:W-:Y:S02]  /*0630*/  ST.E desc[UR36][R8.64+0x4], R13 ;  /* 0x0000040d08007985 */ /* 0x0001e4000c101924 */
.L_x_33:
[----:B01----:R-:W-:-:S04]  /*0640*/  @!P2 IMAD.WIDE.U32 R6, R3, 0x4, R16 ;  /* 0x000000040306a825 */ /* 0x003fc800078e0010 */
[----:B------:R-:W-:Y:S01]  /*0650*/  @!P2 IMAD.WIDE.U32 R8, R3, 0x4, R4 ;  /* 0x000000040308a825 */ /* 0x000fe200078e0004 */
[----:B------:R2:W-:Y:S04]  /*0660*/  @!P2 ST.E desc[UR36][R6.64], R15 ;  /* 0x0000000f0600a985 */ /* 0x0005e8000c101924 */
[----:B------:R2:W-:Y:S02]  /*0670*/  @!P2 ST.E desc[UR36][R8.64], R21 ;  /* 0x000000150800a985 */ /* 0x0005e4000c101924 */
.L_x_29:
[----:B------:R-:W3:Y:S02]  /*0680*/  LDCU UR4, c[0x0][0x398] ;  /* 0x00007300ff0477ac */ /* 0x000ee40008000800 */
[----:B---3--:R-:W-:-:S09]  /*0690*/  UISETP.GE.AND UP0, UPT, UR4, 0x1, UPT ;  /* 0x000000010400788c */ /* 0x008fd2000bf06270 */
[----:B------:R-:W-:Y:S05]  /*06a0*/  BRA.U !UP0, `(.L_x_34) ;  /* 0x00000019087c7547 */ /* 0x000fea000b800000 */
[----:B------:R-:W-:Y:S05]  /*06b0*/  @!P0 EXIT ;  /* 0x000000000000894d */ /* 0x000fea0003800000 */
[----:B012---:R-:W0:Y:S01]  /*06c0*/  LDC R9, c[0x0][0x3a0] ;  /* 0x0000e800ff097b82 */ /* 0x007e220000000800 */
[----:B------:R-:W-:Y:S01]  /*06d0*/  BSSY.RECONVERGENT B0, `(.L_x_34) ;  /* 0x000019c000007945 */ /* 0x000fe20003800200 */
[----:B------:R-:W-:Y:S01]  /*06e0*/  VIADD R3, R19, 0xffffffff ;  /* 0xffffffff13037836 */ /* 0x000fe20000000000 */
[----:B0-----:R-:W-:-:S13]  /*06f0*/  ISETP.GE.AND P0, PT, R9, 0x1, PT ;  /* 0x000000010900780c */ /* 0x001fda0003f06270 */
[----:B------:R-:W-:Y:S05]  /*0700*/  @!P0 BRA `(.L_x_35) ;  /* 0x0000001000908947 */ /* 0x000fea0003800000 */
[C---:B------:R-:W-:Y:S01]  /*0710*/  LOP3.LUT R8, R9.reuse, 0x7ffffff8, RZ, 0xc0, !PT ;  /* 0x7ffffff809087812 */ /* 0x040fe200078ec0ff */
[----:B------:R-:W-:Y:S01]  /*0720*/  IMAD R0, R2, R9, RZ ;  /* 0x0000000902007224 */ /* 0x000fe200078e02ff */
[C---:B------:R-:W-:Y:S01]  /*0730*/  LOP3.LUT R6, R9.reuse, 0x7, RZ, 0xc0, !PT ;  /* 0x0000000709067812 */ /* 0x040fe200078ec0ff */
[----:B------:R-:W-:Y:S01]  /*0740*/  BSSY.RECONVERGENT B1, `(.L_x_36) ;  /* 0x000011f000017945 */ /* 0x000fe20003800200 */
[----:B------:R-:W-:Y:S01]  /*0750*/  LOP3.LUT R7, R9, 0x3, RZ, 0xc0, !PT ;  /* 0x0000000309077812 */ /* 0x000fe200078ec0ff */
[C---:B------:R-:W-:Y:S01]  /*0760*/  VIADD R10, R19.reuse, 0xfffffffd ;  /* 0xfffffffd130a7836 */ /* 0x040fe20000000000 */
[C---:B------:R-:W-:Y:S01]  /*0770*/  IADD3 R9, PT, PT, R19.reuse, -0x2, RZ ;  /* 0xfffffffe13097810 */ /* 0x040fe20007ffe0ff */
[C---:B------:R-:W-:Y:S01]  /*0780*/  IMAD.WIDE.U32 R14, R19.reuse, 0x4, R16 ;  /* 0x00000004130e7825 */ /* 0x040fe200078e0010 */
[C---:B------:R-:W-:Y:S02]  /*0790*/  IADD3 R11, PT, PT, R19.reuse, -0x4, RZ ;  /* 0xfffffffc130b7810 */ /* 0x040fe40007ffe0ff */
[----:B------:R-:W-:Y:S01]  /*07a0*/  IADD3 R13, PT, PT, -R8, RZ, RZ ;  /* 0x000000ff080d7210 */ /* 0x000fe20007ffe1ff */
[----:B------:R-:W-:-:S04]  /*07b0*/  IMAD.WIDE.U32 R18, R19, 0x4, R4 ;  /* 0x0000000413127825 */ /* 0x000fc800078e0004 */
[----:B------:R-:W-:Y:S02]  /*07c0*/  IMAD.MOV.U32 R12, RZ, RZ, RZ ;  /* 0x000000ffff0c7224 */ /* 0x000fe400078e00ff */
[----:B------:R-:W-:-:S07]  /*07d0*/  IMAD.WIDE.U32 R20, R3, 0x4, R4 ;  /* 0x0000000403147825 */ /* 0x000fce00078e0004 */
.L_x_61:
[----:B------:R-:W0:Y:S01]  /*07e0*/  LDC R31, c[0x0][0x3a0] ;  /* 0x0000e800ff1f7b82 */ /* 0x000e220000000800 */
[----:B------:R-:W-:Y:S01]  /*07f0*/  IMAD.MOV.U32 R30, RZ, RZ, RZ ;  /* 0x000000ffff1e7224 */ /* 0x000fe200078e00ff */
[----:B------:R-:W-:Y:S02]  /*0800*/  CS2R R28, SRZ ;  /* 0x00000000001c7805 */ /* 0x000fe4000001ff00 */
[----:B------:R-:W-:Y:S02]  /*0810*/  MOV R26, RZ ;  /* 0x000000ff001a7202 */ /* 0x000fe40000000f00 */
[----:B0-----:R-:W-:Y:S01]  /*0820*/  ISETP.GE.U32.AND P0, PT, R31, 0x8, PT ;  /* 0x000000081f00780c */ /* 0x001fe20003f06070 */
[----:B------:R-:W-:-:S12]  /*0830*/  IMAD R27, R12, R31, RZ ;  /* 0x0000001f0c1b7224 */ /* 0x000fd800078e02ff */
[----:B------:R-:W-:Y:S05]  /*0840*/  @!P0 BRA `(.L_x_37) ;  /* 0x0000000000ec8947 */ /* 0x000fea0003800000 */
[----:B------:R-:W0:Y:S01]  /*0850*/  LDC.64 R22, c[0x0][0x380] ;  /* 0x0000e000ff167b82 */ /* 0x000e220000000a00 */
[----:B------:R-:W-:Y:S01]  /*0860*/  BSSY.RECONVERGENT B2, `(.L_x_38) ;  /* 0x0000038000027945 */ /* 0x000fe20003800200 */
[----:B------:R-:W-:Y:S01]  /*0870*/  IMAD.MOV.U32 R30, RZ, RZ, RZ ;  /* 0x000000ffff1e7224 */ /* 0x000fe200078e00ff */
[----:B------:R-:W-:Y:S02]  /*0880*/  MOV R33, R0 ;  /* 0x0000000000217202 */ /* 0x000fe40000000f00 */
[----:B------:R-:W-:Y:S01]  /*0890*/  MOV R28, R13 ;  /* 0x0000000d001c7202 */ /* 0x000fe20000000f00 */
[----:B0-----:R-:W-:-:S03]  /*08a0*/  IMAD.WIDE.U32 R22, R27, 0x4, R22 ;  /* 0x000000041b167825 */ /* 0x001fc600078e0016 */
[----:B------:R-:W-:-:S05]  /*08b0*/  IADD3 R32, P0, PT, R22, 0x10, RZ ;  /* 0x0000001016207810 */ /* 0x000fca0007f1e0ff */
[----:B------:R-:W-:-:S08]  /*08c0*/  IMAD.X R23, RZ, RZ, R23, P0 ;  /* 0x000000ffff177224 */ /* 0x000fd000000e0617 */
.L_x_39:
[----:B------:R-:W0:Y:S01]  /*08d0*/  LDC.64 R24, c[0x0][0x388] ;  /* 0x0000e200ff187b82 */ /* 0x000e220000000a00 */
[----:B------:R-:W-:-:S05]  /*08e0*/  IMAD.MOV.U32 R22, RZ, RZ, R32 ;  /* 0x000000ffff167224 */ /* 0x000fca00078e0020 */
[----:B------:R-:W2:Y:S04]  /*08f0*/  LDG.E R37, desc[UR36][R22.64+-0x10] ;  /* 0xfffff02416257981 */ /* 0x000ea8000c1e1900 */
[----:B------:R-:W3:Y:S04]  /*0900*/  LDG.E R35, desc[UR36][R22.64+-0xc] ;  /* 0xfffff42416237981 */ /* 0x000ee8000c1e1900 */
[----:B------:R-:W4:Y:S01]  /*0910*/  LDG.E R36, desc[UR36][R22.64+-0x8] ;  /* 0xfffff82416247981 */ /* 0x000f22000c1e1900 */
[----:B0-----:R-:W-:-:S05]  /*0920*/  IMAD.WIDE R24, R33, 0x4, R24 ;  /* 0x0000000421187825 */ /* 0x001fca00078e0218 */
[----:B------:R-:W5:Y:S04]  /*0930*/  LDG.E R34, desc[UR36][R24.64] ;  /* 0x0000002418227981 */ /* 0x000f68000c1e1900 */
[----:B------:R-:W4:Y:S01]  /*0940*/  LDG.E R32, desc[UR36][R24.64+0x4] ;  /* 0x0000042418207981 */ /* 0x000f22000c1e1900 */
[C---:B--2---:R-:W-:Y:S01]  /*0950*/  FFMA R26, R37.reuse, R37, R26 ;  /* 0x00000025251a7223 */ /* 0x044fe2000000001a */
[-C--:B-----5:R-:W-:Y:S01]  /*0960*/  FFMA R37, R37, R34.reuse, R29 ;  /* 0x0000002225257223 */ /* 0x0a0fe2000000001d */
[----:B------:R-:W-:Y:S02]  /*0970*/  FFMA R30, R34, R34, R30 ;  /* 0x00000022221e7223 */ /* 0x000fe4000000001e */
[C---:B---3--:R-:W-:Y:S01]  /*0980*/  FFMA R29, R35.reuse, R35, R26 ;  /* 0x00000023231d7223 */ /* 0x048fe2000000001a */
[-C--:B----4-:R-:W-:Y:S01]  /*0990*/  FFMA R35, R35, R32.reuse, R37 ;  /* 0x0000002023237223 */ /* 0x090fe20000000025 */
[----:B------:R-:W-:Y:S01]  /*09a0*/  FFMA R32, R32, R32, R30 ;  /* 0x0000002020207223 */ /* 0x000fe2000000001e */
[----:B------:R-:W2:Y:S04]  /*09b0*/  LDG.E R37, desc[UR36][R22.64+-0x4] ;  /* 0xfffffc2416257981 */ /* 0x000ea8000c1e1900 */
[----:B------:R-:W3:Y:S04]  /*09c0*/  LDG.E R30, desc[UR36][R24.64+0x8] ;  /* 0x00000824181e7981 */ /* 0x000ee8000c1e1900 */
[----:B------:R-:W4:Y:S01]  /*09d0*/  LDG.E R26, desc[UR36][R24.64+0xc] ;  /* 0x00000c24181a7981 */ /* 0x000f22000c1e1900 */
[----:B------:R-:W-:-:S04]  /*09e0*/  FFMA R34, R36, R36, R29 ;  /* 0x0000002424227223 */ /* 0x000fc8000000001d */
[C---:B--2---:R-:W-:Y:S01]  /*09f0*/  FFMA R29, R37.reuse, R37, R34 ;  /* 0x00000025251d7223 */ /* 0x044fe20000000022 */
[-C--:B---3--:R-:W-:Y:S01]  /*0a00*/  FFMA R35, R36, R30.reuse, R35 ;  /* 0x0000001e24237223 */ /* 0x088fe20000000023 */
[----:B------:R-:W-:Y:S01]  /*0a10*/  FFMA R32, R30, R30, R32 ;  /* 0x0000001e1e207223 */ /* 0x000fe20000000020 */
[----:B------:R-:W2:Y:S04]  /*0a20*/  LDG.E R36, desc[UR36][R22.64] ;  /* 0x0000002416247981 */ /* 0x000ea8000c1e1900 */
[----:B------:R-:W3:Y:S01]  /*0a30*/  LDG.E R30, desc[UR36][R24.64+0x10] ;  /* 0x00001024181e7981 */ /* 0x000ee2000c1e1900 */
[-C--:B----4-:R-:W-:Y:S01]  /*0a40*/  FFMA R37, R37, R26.reuse, R35 ;  /* 0x0000001a25257223 */ /* 0x090fe20000000023 */
[----:B------:R-:W-:Y:S02]  /*0a50*/  FFMA R32, R26, R26, R32 ;  /* 0x0000001a1a207223 */ /* 0x000fe40000000020 */
[----:B------:R-:W4:Y:S04]  /*0a60*/  LDG.E R35, desc[UR36][R22.64+0x4] ;  /* 0x0000042416237981 */ /* 0x000f28000c1e1900 */
[----:B------:R-:W5:Y:S01]  /*0a70*/  LDG.E R26, desc[UR36][R24.64+0x14] ;  /* 0x00001424181a7981 */ /* 0x000f62000c1e1900 */
[C---:B--2---:R-:W-:Y:S01]  /*0a80*/  FFMA R34, R36.reuse, R36, R29 ;  /* 0x0000002424227223 */ /* 0x044fe2000000001d */
[-C--:B---3--:R-:W-:Y:S01]  /*0a90*/  FFMA R37, R36, R30.reuse, R37 ;  /* 0x0000001e24257223 */ /* 0x088fe20000000025 */
[----:B------:R-:W-:Y:S01]  /*0aa0*/  FFMA R30, R30, R30, R32 ;  /* 0x0000001e1e1e7223 */ /* 0x000fe20000000020 */
[----:B------:R-:W2:Y:S04]  /*0ab0*/  LDG.E R36, desc[UR36][R22.64+0x8] ;  /* 0x0000082416247981 */ /* 0x000ea8000c1e1900 */
[----:B------:R-:W3:Y:S01]  /*0ac0*/  LDG.E R32, desc[UR36][R24.64+0x18] ;  /* 0x0000182418207981 */ /* 0x000ee2000c1e1900 */
[C---:B----4-:R-:W-:Y:S01]  /*0ad0*/  FFMA R29, R35.reuse, R35, R34 ;  /* 0x00000023231d7223 */ /* 0x050fe20000000022 */
[-C--:B-----5:R-:W-:Y:S01]  /*0ae0*/  FFMA R35, R35, R26.reuse, R37 ;  /* 0x0000001a23237223 */ /* 0x0a0fe20000000025 */
[----:B------:R-:W-:Y:S01]  /*0af0*/  FFMA R30, R26, R26, R30 ;  /* 0x0000001a1a1e7223 */ /* 0x000fe2000000001e */
[----:B------:R-:W4:Y:S04]  /*0b00*/  LDG.E R37, desc[UR36][R24.64+0x1c] ;  /* 0x00001c2418257981 */ /* 0x000f28000c1e1900 */
[----:B------:R0:W5:Y:S01]  /*0b10*/  LDG.E R26, desc[UR36][R22.64+0xc] ;  /* 0x00000c24161a7981 */ /* 0x000162000c1e1900 */
[----:B------:R-:W-:-:S04]  /*0b20*/  IADD3 R28, PT, PT, R28, 0x8, RZ ;  /* 0x000000081c1c7810 */ /* 0x000fc80007ffe0ff */
[----:B------:R-:W-:Y:S02]  /*0b30*/  ISETP.NE.AND P0, PT, R28, RZ, PT ;  /* 0x000000ff1c00720c */ /* 0x000fe40003f05270 */
[----:B------:R-:W-:Y:S01]  /*0b40*/  IADD3 R33, PT, PT, R33, 0x8, RZ ;  /* 0x0000000821217810 */ /* 0x000fe20007ffe0ff */
[C---:B--2---:R-:W-:Y:S01]  /*0b50*/  FFMA R34, R36.reuse, R36, R29 ;  /* 0x0000002424227223 */ /* 0x044fe2000000001d */
[-C--:B---3--:R-:W-:Y:S01]  /*0b60*/  FFMA R35, R36, R32.reuse, R35 ;  /* 0x0000002024237223 */ /* 0x088fe20000000023 */
[----:B------:R-:W-:Y:S01]  /*0b70*/  FFMA R30, R32, R32, R30 ;  /* 0x00000020201e7223 */ /* 0x000fe2000000001e */
[----:B------:R-:W-:-:S03]  /*0b80*/  IADD3 R32, P1, PT, R22, 0x20, RZ ;  /* 0x0000002016207810 */ /* 0x000fc60007f3e0ff */
[-C--:B----4-:R-:W-:Y:S02]  /*0b90*/  FFMA R30, R37, R37.reuse, R30 ;  /* 0x00000025251e7223 */ /* 0x090fe4000000001e */
[----:B0-----:R-:W-:Y:S02]  /*0ba0*/  IMAD.X R23, RZ, RZ, R23, P1 ;  /* 0x000000ffff177224 */ /* 0x001fe400008e0617 */
[C---:B-----5:R-:W-:Y:S01]  /*0bb0*/  FFMA R29, R26.reuse, R37, R35 ;  /* 0x000000251a1d7223 */ /* 0x060fe20000000023 */
[----:B------:R-:W-:Y:S01]  /*0bc0*/  FFMA R26, R26, R26, R34 ;  /* 0x0000001a1a1a7223 */ /* 0x000fe20000000022 */
[----:B------:R-:W-:Y:S06]  /*0bd0*/  @P0 BRA `(.L_x_39) ;  /* 0xfffffffc003c0947 */ /* 0x000fec000383ffff */
[----:B------:R-:W-:Y:S05]  /*0be0*/  BSYNC.RECONVERGENT B2 ;  /* 0x0000000000027941 */ /* 0x000fea0003800200 */
.L_x_38:
[----:B------:R-:W-:-:S07]  /*0bf0*/  IMAD.MOV.U32 R28, RZ, RZ, R8 ;  /* 0x000000ffff1c7224 */ /* 0x000fce00078e0008 */
.L_x_37:
[----:B------:R-:W-:-:S13]  /*0c00*/  ISETP.NE.AND P0, PT, R6, RZ, PT ;  /* 0x000000ff0600720c */ /* 0x000fda0003f05270 */
[----:B------:R-:W-:Y:S05]  /*0c10*/  @!P0 BRA `(.L_x_40) ;  /* 0x0000000400288947 */ /* 0x000fea0003800000 */
[----:B------:R-:W-:Y:S02]  /*0c20*/  IADD3 R22, PT, PT, R6, -0x1, RZ ;  /* 0xffffffff06167810 */ /* 0x000fe40007ffe0ff */
[----:B------:R-:W-:Y:S02]  /*0c30*/  ISETP.NE.AND P0, PT, R7, RZ, PT ;  /* 0x000000ff0700720c */ /* 0x000fe40003f05270 */
[----:B------:R-:W-:-:S13]  /*0c40*/  ISETP.GE.U32.AND P1, PT, R22, 0x3, PT ;  /* 0x000000031600780c */ /* 0x000fda0003f26070 */
[----:B------:R-:W-:Y:S05]  /*0c50*/  @!P1 BRA `(.L_x_41) ;  /* 0x0000000000809947 */ /* 0x000fea0003800000 */
[----:B------:R-:W0:Y:S01]  /*0c60*/  LDC.64 R24, c[0x0][0x380] ;  /* 0x0000e000ff187b82 */ /* 0x000e220000000a00 */
[----:B------:R-:W-:Y:S01]  /*0c70*/  IMAD.IADD R33, R27, 0x1, R28 ;  /* 0x000000011b217824 */ /* 0x000fe200078e021c */
[----:B------:R-:W-:Y:S01]  /*0c80*/  IADD3 R35, PT, PT, R0, R28, RZ ;  /* 0x0000001c00237210 */ /* 0x000fe20007ffe0ff */
[----:B------:R-:W1:Y:S05]  /*0c90*/  LDCU.64 UR4, c[0x0][0x380] ;  /* 0x00007000ff0477ac */ /* 0x000e6a0008000a00 */
[----:B------:R-:W2:Y:S01]  /*0ca0*/  LDC.64 R22, c[0x0][0x388] ;  /* 0x0000e200ff167b82 */ /* 0x000ea20000000a00 */
[----:B0-----:R-:W-:-:S06]  /*0cb0*/  IMAD.WIDE.U32 R24, R33, 0x4, R24 ;  /* 0x0000000421187825 */ /* 0x001fcc00078e0018 */
[----:B------:R-:W3:Y:S01]  /*0cc0*/  LDG.E R25, desc[UR36][R24.64] ;  /* 0x0000002418197981 */ /* 0x000ee2000c1e1900 */
[----:B--2---:R-:W-:-:S05]  /*0cd0*/  IMAD.WIDE R22, R35, 0x4, R22 ;  /* 0x0000000423167825 */ /* 0x004fca00078e0216 */
[----:B------:R-:W2:Y:S01]  /*0ce0*/  LDG.E R34, desc[UR36][R22.64] ;  /* 0x0000002416227981 */ /* 0x000ea2000c1e1900 */
[----:B------:R-:W-:-:S03]  /*0cf0*/  IADD3 R33, P1, PT, R27, R28, RZ ;  /* 0x0000001c1b217210 */ /* 0x000fc60007f3e0ff */
[----:B------:R-:W4:Y:S02]  /*0d00*/  LDG.E R37, desc[UR36][R22.64+0x4] ;  /* 0x0000042416257981 */ /* 0x000f24000c1e1900 */
[----:B------:R-:W-:Y:S01]  /*0d10*/  IMAD.X R36, RZ, RZ, RZ, P1 ;  /* 0x000000ffff247224 */ /* 0x000fe200008e06ff */
[----:B-1----:R-:W-:-:S04]  /*0d20*/  LEA R32, P1, R33, UR4, 0x2 ;  /* 0x0000000421207c11 */ /* 0x002fc8000f8210ff */
[----:B------:R-:W-:-:S05]  /*0d30*/  LEA.HI.X R33, R33, UR5, R36, 0x2, P1 ;  /* 0x0000000521217c11 */ /* 0x000fca00088f1424 */
[----:B------:R-:W5:Y:S04]  /*0d40*/  LDG.E R36, desc[UR36][R32.64+0x4] ;  /* 0x0000042420247981 */ /* 0x000f68000c1e1900 */
[----:B------:R-:W5:Y:S04]  /*0d50*/  LDG.E R35, desc[UR36][R32.64+0x8] ;  /* 0x0000082420237981 */ /* 0x000f68000c1e1900 */
[----:B------:R-:W5:Y:S01]  /*0d60*/  LDG.E R24, desc[UR36][R32.64+0xc] ;  /* 0x00000c2420187981 */ /* 0x000f62000c1e1900 */
[C---:B---3--:R-:W-:Y:S01]  /*0d70*/  FFMA R26, R25.reuse, R25, R26 ;  /* 0x00000019191a7223 */ /* 0x048fe2000000001a */
[-C--:B--2---:R-:W-:Y:S01]  /*0d80*/  FFMA R29, R25, R34.reuse, R29 ;  /* 0x00000022191d7223 */ /* 0x084fe2000000001d */
[----:B------:R-:W-:Y:S01]  /*0d90*/  FFMA R34, R34, R34, R30 ;  /* 0x0000002222227223 */ /* 0x000fe2000000001e */
[----:B------:R-:W2:Y:S04]  /*0da0*/  LDG.E R25, desc[UR36][R22.64+0xc] ;  /* 0x00000c2416197981 */ /* 0x000ea8000c1e1900 */
[----:B------:R-:W3:Y:S01]  /*0db0*/  LDG.E R30, desc[UR36][R22.64+0x8] ;  /* 0x00000824161e7981 */ /* 0x000ee2000c1e1900 */
[-C--:B----4-:R-:W-:Y:S01]  /*0dc0*/  FFMA R34, R37, R37.reuse, R34 ;  /* 0x0000002525227223 */ /* 0x090fe20000000022 */
[----:B------:R-:W-:Y:S01]  /*0dd0*/  IADD3 R28, PT, PT, R28, 0x4, RZ ;  /* 0x000000041c1c7810 */ /* 0x000fe20007ffe0ff */
[C---:B-----5:R-:W-:Y:S01]  /*0de0*/  FFMA R29, R36.reuse, R37, R29 ;  /* 0x00000025241d7223 */ /* 0x060fe2000000001d */
[----:B------:R-:W-:-:S04]  /*0df0*/  FFMA R26, R36, R36, R26 ;  /* 0x00000024241a7223 */ /* 0x000fc8000000001a */
[----:B------:R-:W-:-:S04]  /*0e00*/  FFMA R37, R35, R35, R26 ;  /* 0x0000002323257223 */ /* 0x000fc8000000001a */
[----:B------:R-:W-:Y:S01]  /*0e10*/  FFMA R26, R24, R24, R37 ;  /* 0x00000018181a7223 */ /* 0x000fe20000000025 */
[-C--:B---3--:R-:W-:Y:S01]  /*0e20*/  FFMA R34, R30, R30.reuse, R34 ;  /* 0x0000001e1e227223 */ /* 0x088fe20000000022 */
[----:B------:R-:W-:-:S03]  /*0e30*/  FFMA R29, R35, R30, R29 ;  /* 0x0000001e231d7223 */ /* 0x000fc6000000001d */
[-C--:B--2---:R-:W-:Y:S01]  /*0e40*/  FFMA R30, R25, R25.reuse, R34 ;  /* 0x00000019191e7223 */ /* 0x084fe20000000022 */
[----:B------:R-:W-:-:S07]  /*0e50*/  FFMA R29, R24, R25, R29 ;  /* 0x00000019181d7223 */ /* 0x000fce000000001d */
.L_x_41:
[----:B------:R-:W-:Y:S05]  /*0e60*/  @!P0 BRA `(.L_x_40) ;  /* 0x0000000000948947 */ /* 0x000fea0003800000 */
[----:B------:R-:W-:Y:S02]  /*0e70*/  ISETP.NE.AND P1, PT, R7, 0x1, PT ;  /* 0x000000010700780c */ /* 0x000fe40003f25270 */
[----:B------:R-:W-:-:S11]  /*0e80*/  LOP3.LUT P0, RZ, R31, 0x1, RZ, 0xc0, !PT ;  /* 0x000000011fff7812 */ /* 0x000fd6000780c0ff */
[----:B------:R-:W-:Y:S05]  /*0e90*/  @!P1 BRA `(.L_x_42) ;  /* 0x0000000000589947 */ /* 0x000fea0003800000 */
[----:B------:R-:W0:Y:S01]  /*0ea0*/  LDC.64 R32, c[0x0][0x380] ;  /* 0x0000e000ff207b82 */ /* 0x000e220000000a00 */
[----:B------:R-:W1:Y:S01]  /*0eb0*/  LDCU.64 UR4, c[0x0][0x380] ;  /* 0x00007000ff0477ac */ /* 0x000e620008000a00 */
[----:B------:R-:W-:Y:S01]  /*0ec0*/  IMAD.IADD R25, R27, 0x1, R28 ;  /* 0x000000011b197824 */ /* 0x000fe200078e021c */
[----:B------:R-:W-:-:S05]  /*0ed0*/  IADD3 R31, PT, PT, R0, R28, RZ ;  /* 0x0000001c001f7210 */ /* 0x000fca0007ffe0ff */
[----:B------:R-:W2:Y:S01]  /*0ee0*/  LDC.64 R22, c[0x0][0x388] ;  /* 0x0000e200ff167b82 */ /* 0x000ea20000000a00 */
[----:B0-----:R-:W-:Y:S01]  /*0ef0*/  IMAD.WIDE.U32 R32, R25, 0x4, R32 ;  /* 0x0000000419207825 */ /* 0x001fe200078e0020 */
[----:B------:R-:W-:-:S05]  /*0f00*/  IADD3 R25, P1, PT, R27, R28, RZ ;  /* 0x0000001c1b197210 */ /* 0x000fca0007f3e0ff */
[----:B------:R-:W-:Y:S01]  /*0f10*/  IMAD.X R34, RZ, RZ, RZ, P1 ;  /* 0x000000ffff227224 */ /* 0x000fe200008e06ff */
[----:B-1----:R-:W-:Y:S01]  /*0f20*/  LEA R24, P1, R25, UR4, 0x2 ;  /* 0x0000000419187c11 */ /* 0x002fe2000f8210ff */
[----:B--2---:R-:W-:Y:S01]  /*0f30*/  IMAD.WIDE R22, R31, 0x4, R22 ;  /* 0x000000041f167825 */ /* 0x004fe200078e0216 */
[----:B------:R-:W2:Y:S02]  /*0f40*/  LDG.E R32, desc[UR36][R32.64] ;  /* 0x0000002420207981 */ /* 0x000ea4000c1e1900 */
[----:B------:R-:W-:Y:S02]  /*0f50*/  LEA.HI.X R25, R25, UR5, R34, 0x2, P1 ;  /* 0x0000000519197c11 */ /* 0x000fe400088f1422 */
[----:B------:R-:W3:Y:S04]  /*0f60*/  LDG.E R31, desc[UR36][R22.64] ;  /* 0x00000024161f7981 */ /* 0x000ee8000c1e1900 */
[----:B------:R-:W4:Y:S04]  /*0f70*/  LDG.E R35, desc[UR36][R22.64+0x4] ;  /* 0x0000042416237981 */ /* 0x000f28000c1e1900 */
[----:B------:R-:W5:Y:S01]  /*0f80*/  LDG.E R24, desc[UR36][R24.64+0x4] ;  /* 0x0000042418187981 */ /* 0x000f62000c1e1900 */
[----:B------:R-:W-:Y:S01]  /*0f90*/  IADD3 R28, PT, PT, R28, 0x2, RZ ;  /* 0x000000021c1c7810 */ /* 0x000fe20007ffe0ff */
[C---:B--2---:R-:W-:Y:S01]  /*0fa0*/  FFMA R26, R32.reuse, R32, R26 ;  /* 0x00000020201a7223 */ /* 0x044fe2000000001a */
[-C--:B---3--:R-:W-:Y:S01]  /*0fb0*/  FFMA R30, R31, R31.reuse, R30 ;  /* 0x0000001f1f1e7223 */ /* 0x088fe2000000001e */
[----:B------:R-:W-:-:S03]  /*0fc0*/  FFMA R29, R32, R31, R29 ;  /* 0x0000001f201d7223 */ /* 0x000fc6000000001d */
[-C--:B----4-:R-:W-:Y:S01]  /*0fd0*/  FFMA R30, R35, R35.reuse, R30 ;  /* 0x00000023231e7223 */ /* 0x090fe2000000001e */
[C---:B-----5:R-:W-:Y:S01]  /*0fe0*/  FFMA R29, R24.reuse, R35, R29 ;  /* 0x00000023181d7223 */ /* 0x060fe2000000001d */
[----:B------:R-:W-:-:S07]  /*0ff0*/  FFMA R26, R24, R24, R26 ;  /* 0x00000018181a7223 */ /* 0x000fce000000001a */
.L_x_42:
[----:B------:R-:W-:Y:S05]  /*1000*/  @!P0 BRA `(.L_x_40) ;  /* 0x00000000002c8947 */ /* 0x000fea0003800000 */
[----:B------:R-:W0:Y:S01]  /*1010*/  LDC.64 R22, c[0x0][0x380] ;  /* 0x0000e000ff167b82 */ /* 0x000e220000000a00 */
[----:B------:R-:W-:Y:S01]  /*1020*/  IADD3 R31, PT, PT, R0, R28, RZ ;  /* 0x0000001c001f7210 */ /* 0x000fe20007ffe0ff */
[----:B------:R-:W-:-:S06]  /*1030*/  IMAD.IADD R27, R27, 0x1, R28 ;  /* 0x000000011b1b7824 */ /* 0x000fcc00078e021c */
        /* <DEDUP_REMOVED lines=8> */
.L_x_40:
[----:B------:R-:W-:Y:S01]  /*10c0*/  VIADD R22, R26, 0xf3000000 ;  /* 0xf30000001a167836 */ /* 0x000fe20000000000 */
[----:B------:R0:W1:Y:S01]  /*10d0*/  MUFU.RSQ R25, R26 ;  /* 0x0000001a00197308 */ /* 0x0000620000001400 */
[----:B------:R-:W-:Y:S03]  /*10e0*/  BSSY.RECONVERGENT B2, `(.L_x_43) ;  /* 0x000000b000027945 */ /* 0x000fe60003800200 */
[----:B------:R-:W-:-:S13]  /*10f0*/  ISETP.GT.U32.AND P0, PT, R22, 0x727fffff, PT ;  /* 0x727fffff1600780c */ /* 0x000fda0003f04070 */
[----:B01----:R-:W-:Y:S05]  /*1100*/  @!P0 BRA `(.L_x_44) ;  /* 0x0000000000108947 */ /* 0x003fea0003800000 */
[----:B------:R-:W-:-:S07]  /*1110*/  MOV R31, 0x1130 ;  /* 0x00001130001f7802 */ /* 0x000fce0000000f00 */
[----:B------:R-:W-:Y:S05]  /*1120*/  CALL.REL.NOINC `($__internal_2_$__cuda_sm20_sqrt_rn_f32_slowpath) ;  /* 0x0000001400c47944 */ /* 0x000fea0003c00000 */
[----:B------:R-:W-:Y:S01]  /*1130*/  MOV R24, R25 ;  /* 0x0000001900187202 */ /* 0x000fe20000000f00 */
[----:B------:R-:W-:Y:S06]  /*1140*/  BRA `(.L_x_45) ;  /* 0x0000000000107947 */ /* 0x000fec0003800000 */
.L_x_44:
[C---:B------:R-:W-:Y:S01]  /*1150*/  FMUL.FTZ R23, R25.reuse, R26 ;  /* 0x0000001a19177220 */ /* 0x040fe20000410000 */
[----:B------:R-:W-:-:S03]  /*1160*/  FMUL.FTZ R22, R25, 0.5 ;  /* 0x3f00000019167820 */ /* 0x000fc60000410000 */
[----:B------:R-:W-:-:S04]  /*1170*/  FFMA R24, -R23, R23, R26 ;  /* 0x0000001717187223 */ /* 0x000fc8000000011a */
[----:B------:R-:W-:-:S07]  /*1180*/  FFMA R24, R24, R22, R23 ;  /* 0x0000001618187223 */ /* 0x000fce0000000017 */
.L_x_45:
[----:B------:R-:W-:Y:S05]  /*1190*/  BSYNC.RECONVERGENT B2 ;  /* 0x0000000000027941 */ /* 0x000fea0003800200 */
.L_x_43:
[----:B------:R-:W-:Y:S01]  /*11a0*/  VIADD R22, R30, 0xf3000000 ;  /* 0xf30000001e167836 */ /* 0x000fe20000000000 */
[----:B------:R0:W1:Y:S01]  /*11b0*/  MUFU.RSQ R25, R30 ;  /* 0x0000001e00197308 */ /* 0x0000620000001400 */
[----:B------:R-:W-:Y:S03]  /*11c0*/  BSSY.RECONVERGENT B2, `(.L_x_46) ;  /* 0x000000c000027945 */ /* 0x000fe60003800200 */
[----:B------:R-:W-:-:S13]  /*11d0*/  ISETP.GT.U32.AND P0, PT, R22, 0x727fffff, PT ;  /* 0x727fffff1600780c */ /* 0x000fda0003f04070 */
[----:B01----:R-:W-:Y:S05]  /*11e0*/  @!P0 BRA `(.L_x_47) ;  /* 0x0000000000148947 */ /* 0x003fea0003800000 */
[----:B------:R-:W-:Y:S02]  /*11f0*/  MOV R26, R30 ;  /* 0x0000001e001a7202 */ /* 0x000fe40000000f00 */
[----:B------:R-:W-:-:S07]  /*1200*/  MOV R31, 0x1220 ;  /* 0x00001220001f7802 */ /* 0x000fce0000000f00 */
[----:B------:R-:W-:Y:S05]  /*1210*/  CALL.REL.NOINC `($__internal_2_$__cuda_sm20_sqrt_rn_f32_slowpath) ;  /* 0x0000001400887944 */ /* 0x000fea0003c00000 */
[----:B------:R-:W-:Y:S01]  /*1220*/  IMAD.MOV.U32 R23, RZ, RZ, R25 ;  /* 0x000000ffff177224 */ /* 0x000fe200078e0019 */
[----:B------:R-:W-:Y:S06]  /*1230*/  BRA `(.L_x_48) ;  /* 0x0000000000107947 */ /* 0x000fec0003800000 */
.L_x_47:
[C---:B------:R-:W-:Y:S01]  /*1240*/  FMUL.FTZ R23, R25.reuse, R30 ;  /* 0x0000001e19177220 */ /* 0x040fe20000410000 */
[----:B------:R-:W-:-:S03]  /*1250*/  FMUL.FTZ R22, R25, 0.5 ;  /* 0x3f00000019167820 */ /* 0x000fc60000410000 */
[----:B------:R-:W-:-:S04]  /*1260*/  FFMA R30, -R23, R23, R30 ;  /* 0x00000017171e7223 */ /* 0x000fc8000000011e */
[----:B------:R-:W-:-:S07]  /*1270*/  FFMA R23, R30, R22, R23 ;  /* 0x000000161e177223 */ /* 0x000fce0000000017 */
.L_x_48:
[----:B------:R-:W-:Y:S05]  /*1280*/  BSYNC.RECONVERGENT B2 ;  /* 0x0000000000027941 */ /* 0x000fea0003800200 */
.L_x_46:
        /* <DEDUP_REMOVED lines=12> */
[----:B------:R-:W-:Y:S05]  /*1350*/  CALL.REL.NOINC `($__internal_3_$__cuda_sm3x_div_rn_noftz_f32_slowpath) ;  /* 0x0000001400947944 */ /* 0x000fea0003c00000 */
[----:B------:R-:W-:-:S07]  /*1360*/  IMAD.MOV.U32 R33, RZ, RZ, R22 ;  /* 0x000000ffff217224 */ /* 0x000fce00078e0016 */
.L_x_50:
[----:B------:R-:W-:Y:S05]  /*1370*/  BSYNC.RECONVERGENT B2 ;  /* 0x0000000000027941 */ /* 0x000fea0003800200 */
.L_x_49:
[----:B------:R-:W2:Y:S01]  /*1380*/  LD.E R22, desc[UR36][R16.64] ;  /* 0x0000002410167980 */ /* 0x000ea2000c101900 */
[----:B------:R-:W-:Y:S04]  /*1390*/  BSSY.RECONVERGENT B2, `(.L_x_51) ;  /* 0x0000055000027945 */ /* 0x000fe80003800200 */
[----:B------:R-:W-:Y:S01]  /*13a0*/  BSSY.RELIABLE B3, `(.L_x_52) ;  /* 0x0000012000037945 */ /* 0x000fe20003800100 */
[----:B------:R-:W-:Y:S02]  /*13b0*/  HFMA2 R32, -RZ, RZ, 0, 0 ;  /* 0x00000000ff207431 */ /* 0x000fe400000001ff */
[----:B------:R-:W-:Y:S01]  /*13c0*/  IMAD.MOV.U32 R26, RZ, RZ, R16 ;  /* 0x000000ffff1a7224 */ /* 0x000fe200078e0010 */
[----:B------:R-:W-:Y:S02]  /*13d0*/  MOV R27, R17 ;  /* 0x00000011001b7202 */ /* 0x000fe40000000f00 */
[----:B--2---:R-:W-:-:S13]  /*13e0*/  FSETP.GT.AND P0, PT, R33, R22, PT ;  /* 0x000000162100720b */ /* 0x004fda0003f04000 */
[----:B------:R-:W-:Y:S05]  /*13f0*/  @P0 BRA `(.L_x_53) ;  /* 0x0000000000300947 */ /* 0x000fea0003800000 */
[----:B------:R-:W-:Y:S01]  /*1400*/  BSSY.RELIABLE B4, `(.L_x_53) ;  /* 0x000000b000047945 */ /* 0x000fe20003800100 */
.L_x_55:
[----:B------:R-:W0:Y:S01]  /*1410*/  LDCU UR4, c[0x0][0x3a8] ;  /* 0x00007500ff0477ac */ /* 0x000e220008000800 */
[----:B------:R-:W-:-:S05]  /*1420*/  VIADD R32, R32, 0x1 ;  /* 0x0000000120207836 */ /* 0x000fca0000000000 */
[----:B0-----:R-:W-:-:S13]  /*1430*/  ISETP.NE.AND P0, PT, R32, UR4, PT ;  /* 0x0000000420007c0c */ /* 0x001fda000bf05270 */
[----:B------:R-:W-:Y:S05]  /*1440*/  @!P0 BREAK.RELIABLE B4 ;  /* 0x0000000000048942 */ /* 0x000fea0003800100 */
[----:B------:R-:W-:Y:S05]  /*1450*/  @!P0 BREAK.RELIABLE B3 ;  /* 0x0000000000038942 */ /* 0x000fea0003800100 */
[----:B------:R-:W-:Y:S05]  /*1460*/  @!P0 BRA `(.L_x_54) ;  /* 0x00000004001c8947 */ /* 0x000fea0003800000 */
[----:B------:R-:W-:-:S05]  /*1470*/  IMAD.WIDE.U32 R26, R32, 0x4, R16 ;  /* 0x00000004201a7825 */ /* 0x000fca00078e0010 */
[----:B------:R-:W2:Y:S02]  /*1480*/  LD.E R22, desc[UR36][R26.64] ;  /* 0x000000241a167980 */ /* 0x000ea4000c101900 */
[----:B--2---:R-:W-:-:S13]  /*1490*/  FSETP.GT.AND P0, PT, R33, R22, PT ;  /* 0x000000162100720b */ /* 0x004fda0003f04000 */
[----:B------:R-:W-:Y:S05]  /*14a0*/  @!P0 BRA `(.L_x_55) ;  /* 0xfffffffc00d88947 */ /* 0x000fea000383ffff */
[----:B------:R-:W-:Y:S05]  /*14b0*/  BSYNC.RELIABLE B4 ;  /* 0x0000000000047941 */ /* 0x000fea0003800100 */
.L_x_53:
[----:B------:R-:W-:Y:S05]  /*14c0*/  BSYNC.RELIABLE B3 ;  /* 0x0000000000037941 */ /* 0x000fea0003800100 */
.L_x_52:
[----:B------:R-:W-:Y:S01]  /*14d0*/  ISETP.GT.AND P0, PT, R3, R32, PT ;  /* 0x000000200300720c */ /* 0x000fe20003f04270 */
[----:B------:R-:W-:-:S12]  /*14e0*/  BSSY.RECONVERGENT B3, `(.L_x_56) ;  /* 0x000003c000037945 */ /* 0x000fd80003800200 */
[----:B------:R-:W-:Y:S05]  /*14f0*/  @!P0 BRA `(.L_x_57) ;  /* 0x0000000000e88947 */ /* 0x000fea0003800000 */
[----:B------:R-:W0:Y:S01]  /*1500*/  LDCU UR4, c[0x0][0x3a8] ;  /* 0x00007500ff0477ac */ /* 0x000e220008000800 */
[----:B------:R-:W-:Y:S01]  /*1510*/  IADD3 R22, PT, PT, -R32, R3, RZ ;  /* 0x0000000320167210 */ /* 0x000fe20007ffe1ff */
[----:B------:R-:W-:Y:S01]  /*1520*/  BSSY.RECONVERGENT B4, `(.L_x_58) ;  /* 0x000001c000047945 */ /* 0x000fe20003800200 */
[----:B------:R-:W-:Y:S02]  /*1530*/  IMAD.MOV.U32 R35, RZ, RZ, R3 ;  /* 0x000000ffff237224 */ /* 0x000fe400078e0003 */
[----:B------:R-:W-:Y:S02]  /*1540*/  LOP3.LUT P0, R24, R22, 0x3, RZ, 0xc0, !PT ;  /* 0x0000000316187812 */ /* 0x000fe4000780c0ff */
[----:B0-----:R-:W-:-:S11]  /*1550*/  MOV R29, UR4 ;  /* 0x00000004001d7c02 */ /* 0x001fd60008000f00 */
[----:B------:R-:W-:Y:S05]  /*1560*/  @!P0 BRA `(.L_x_59) ;  /* 0x00000000005c8947 */ /* 0x000fea0003800000 */
[----:B------:R-:W2:Y:S01]  /*1570*/  LD.E R25, desc[UR36][R14.64+-0x8] ;  /* 0xfffff8240e197980 */ /* 0x000ea2000c101900 */
[----:B------:R-:W-:-:S05]  /*1580*/  IMAD.WIDE.U32 R22, R3, 0x4, R16 ;  /* 0x0000000403167825 */ /* 0x000fca00078e0010 */
[----:B--2---:R0:W-:Y:S04]  /*1590*/  ST.E desc[UR36][R22.64], R25 ;  /* 0x0000001916007985 */ /* 0x0041e8000c101924 */
[----:B------:R-:W2:Y:S01]  /*15a0*/  LD.E R31, desc[UR36][R18.64+-0x8] ;  /* 0xfffff824121f7980 */ /* 0x000ea2000c101900 */
[----:B------:R-:W-:Y:S01]  /*15b0*/  ISETP.NE.AND P0, PT, R24, 0x1, PT ;  /* 0x000000011800780c */ /* 0x000fe20003f05270 */
[----:B------:R-:W-:Y:S01]  /*15c0*/  IMAD.MOV.U32 R35, RZ, RZ, R9 ;  /* 0x000000ffff237224 */ /* 0x000fe200078e0009 */
[----:B------:R-:W-:Y:S01]  /*15d0*/  MOV R29, R3 ;  /* 0x00000003001d7202 */ /* 0x000fe20000000f00 */
[----:B--2---:R0:W-:Y:S10]  /*15e0*/  ST.E desc[UR36][R20.64], R31 ;  /* 0x0000001f14007985 */ /* 0x0041f4000c101924 */
[----:B------:R-:W-:Y:S05]  /*15f0*/  @!P0 BRA `(.L_x_59) ;  /* 0x0000000000388947 */ /* 0x000fea0003800000 */
[----:B0-----:R-:W2:Y:S04]  /*1600*/  LD.E R23, desc[UR36][R14.64+-0xc] ;  /* 0xfffff4240e177980 */ /* 0x001ea8000c101900 */
[----:B--2---:R1:W-:Y:S04]  /*1610*/  ST.E desc[UR36][R14.64+-0x8], R23 ;  /* 0xfffff8170e007985 */ /* 0x0043e8000c101924 */
[----:B------:R-:W2:Y:S01]  /*1620*/  LD.E R25, desc[UR36][R18.64+-0xc] ;  /* 0xfffff42412197980 */ /* 0x000ea2000c101900 */
[----:B------:R-:W-:Y:S01]  /*1630*/  ISETP.NE.AND P0, PT, R24, 0x2, PT ;  /* 0x000000021800780c */ /* 0x000fe20003f05270 */
[----:B------:R-:W-:Y:S01]  /*1640*/  IMAD.MOV.U32 R35, RZ, RZ, R10 ;  /* 0x000000ffff237224 */ /* 0x000fe200078e000a */
[----:B------:R-:W-:Y:S01]  /*1650*/  MOV R29, R9 ;  /* 0x00000009001d7202 */ /* 0x000fe20000000f00 */
[----:B--2---:R1:W-:Y:S10]  /*1660*/  ST.E desc[UR36][R18.64+-0x8], R25 ;  /* 0xfffff81912007985 */ /* 0x0043f4000c101924 */
[----:B------:R-:W-:Y:S05]  /*1670*/  @!P0 BRA `(.L_x_59) ;  /* 0x0000000000188947 */ /* 0x000fea0003800000 */
[----:B-1----:R-:W2:Y:S04]  /*1680*/  LD.E R23, desc[UR36][R14.64+-0x10] ;  /* 0xfffff0240e177980 */ /* 0x002ea8000c101900 */
[----:B--2---:R2:W-:Y:S04]  /*1690*/  ST.E desc[UR36][R14.64+-0xc], R23 ;  /* 0xfffff4170e007985 */ /* 0x0045e8000c101924 */
[----:B------:R-:W3:Y:S01]  /*16a0*/  LD.E R25, desc[UR36][R18.64+-0x10] ;  /* 0xfffff02412197980 */ /* 0x000ee2000c101900 */
[----:B------:R-:W-:Y:S01]  /*16b0*/  IMAD.MOV.U32 R35, RZ, RZ, R11 ;  /* 0x000000ffff237224 */ /* 0x000fe200078e000b */
[----:B------:R-:W-:-:S02]  /*16c0*/  MOV R29, R10 ;  /* 0x0000000a001d7202 */ /* 0x000fc40000000f00 */
[----:B---3--:R2:W-:Y:S05]  /*16d0*/  ST.E desc[UR36][R18.64+-0xc], R25 ;  /* 0xfffff41912007985 */ /* 0x0085ea000c101924 */
.L_x_59:
[----:B------:R-:W-:Y:S05]  /*16e0*/  BSYNC.RECONVERGENT B4 ;  /* 0x0000000000047941 */ /* 0x000fea0003800200 */
.L_x_58:
[----:B0-----:R-:W-:-:S05]  /*16f0*/  IMAD.IADD R22, R9, 0x1, -R32 ;  /* 0x0000000109167824 */ /* 0x001fca00078e0a20 */
[----:B------:R-:W-:-:S13]  /*1700*/  ISETP.GE.U32.AND P0, PT, R22, 0x3, PT ;  /* 0x000000031600780c */ /* 0x000fda0003f06070 */
[----:B------:R-:W-:Y:S05]  /*1710*/  @!P0 BRA `(.L_x_57) ;  /* 0x0000000000608947 */ /* 0x000fea0003800000 */
.L_x_60:
[----:B---3--:R-:W-:-:S06]  /*1720*/  IMAD.WIDE R30, R29, 0x4, R16 ;  /* 0x000000041d1e7825 */ /* 0x008fcc00078e0210 */
[----:B------:R-:W3:Y:S01]  /*1730*/  LD.E R31, desc[UR36][R30.64+-0x8] ;  /* 0xfffff8241e1f7980 */ /* 0x000ee2000c101900 */
[----:B-12---:R-:W-:-:S04]  /*1740*/  IMAD.WIDE R22, R35, 0x4, R16 ;  /* 0x0000000423167825 */ /* 0x006fc800078e0210 */
[--C-:B------:R-:W-:Y:S01]  /*1750*/  IMAD.WIDE R28, R29, 0x4, R4.reuse ;  /* 0x000000041d1c7825 */ /* 0x100fe200078e0204 */
[----:B---3--:R0:W-:Y:S05]  /*1760*/  ST.E desc[UR36][R22.64], R31 ;  /* 0x0000001f16007985 */ /* 0x0081ea000c101924 */
[----:B------:R-:W2:Y:S01]  /*1770*/  LD.E R29, desc[UR36][R28.64+-0x8] ;  /* 0xfffff8241c1d7980 */ /* 0x000ea2000c101900 */
[----:B------:R-:W-:-:S05]  /*1780*/  IMAD.WIDE R24, R35, 0x4, R4 ;  /* 0x0000000423187825 */ /* 0x000fca00078e0204 */
[----:B--2---:R1:W-:Y:S04]  /*1790*/  ST.E desc[UR36][R24.64], R29 ;  /* 0x0000001d18007985 */ /* 0x0043e8000c101924 */
[----:B------:R-:W2:Y:S04]  /*17a0*/  LD.E R37, desc[UR36][R22.64+-0x8] ;  /* 0xfffff82416257980 */ /* 0x000ea8000c101900 */
[----:B--2---:R3:W-:Y:S04]  /*17b0*/  ST.E desc[UR36][R22.64+-0x4], R37 ;  /* 0xfffffc2516007985 */ /* 0x0047e8000c101924 */
[----:B------:R-:W2:Y:S04]  /*17c0*/  LD.E R34, desc[UR36][R24.64+-0x8] ;  /* 0xfffff82418227980 */ /* 0x000ea8000c101900 */
[----:B--2---:R3:W-:Y:S04]  /*17d0*/  ST.E desc[UR36][R24.64+-0x4], R34 ;  /* 0xfffffc2218007985 */ /* 0x0047e8000c101924 */
[----:B------:R-:W2:Y:S04]  /*17e0*/  LD.E R30, desc[UR36][R22.64+-0xc] ;  /* 0xfffff424161e7980 */ /* 0x000ea8000c101900 */
[----:B--2---:R3:W-:Y:S04]  /*17f0*/  ST.E desc[UR36][R22.64+-0x8], R30 ;  /* 0xfffff81e16007985 */ /* 0x0047e8000c101924 */
[----:B------:R-:W2:Y:S04]  /*1800*/  LD.E R36, desc[UR36][R24.64+-0xc] ;  /* 0xfffff42418247980 */ /* 0x000ea8000c101900 */
[----:B--2---:R3:W-:Y:S04]  /*1810*/  ST.E desc[UR36][R24.64+-0x8], R36 ;  /* 0xfffff82418007985 */ /* 0x0047e8000c101924 */
[----:B0-----:R-:W2:Y:S04]  /*1820*/  LD.E R31, desc[UR36][R22.64+-0x10] ;  /* 0xfffff024161f7980 */ /* 0x001ea8000c101900 */
[----:B--2---:R3:W-:Y:S04]  /*1830*/  ST.E desc[UR36][R22.64+-0xc], R31 ;  /* 0xfffff41f16007985 */ /* 0x0047e8000c101924 */
[----:B------:R-:W2:Y:S01]  /*1840*/  LD.E R28, desc[UR36][R24.64+-0x10] ;  /* 0xfffff024181c7980 */ /* 0x000ea2000c101900 */
[C---:B-1----:R-:W-:Y:S01]  /*1850*/  IADD3 R29, PT, PT, R35.reuse, -0x3, RZ ;  /* 0xfffffffd231d7810 */ /* 0x042fe20007ffe0ff */
[----:B------:R-:W-:-:S05]  /*1860*/  VIADD R35, R35, 0xfffffffc ;  /* 0xfffffffc23237836 */ /* 0x000fca0000000000 */
[----:B------:R-:W-:Y:S01]  /*1870*/  ISETP.GT.AND P0, PT, R35, R32, PT ;  /* 0x000000202300720c */ /* 0x000fe20003f04270 */
[----:B--2---:R3:W-:-:S12]  /*1880*/  ST.E desc[UR36][R24.64+-0xc], R28 ;  /* 0xfffff41c18007985 */ /* 0x0047d8000c101924 */
[----:B------:R-:W-:Y:S05]  /*1890*/  @P0 BRA `(.L_x_60) ;  /* 0xfffffffc00a00947 */ /* 0x000fea000383ffff */
.L_x_57:
[----:B------:R-:W-:Y:S05]  /*18a0*/  BSYNC.RECONVERGENT B3 ;  /* 0x0000000000037941 */ /* 0x000fea0003800200 */
.L_x_56:
[----:B-123--:R-:W-:Y:S01]  /*18b0*/  IMAD.WIDE.U32 R22, R32, 0x4, R4 ;  /* 0x0000000420167825 */ /* 0x00efe200078e0004 */
[----:B------:R0:W-:Y:S04]  /*18c0*/  ST.E desc[UR36][R26.64], R33 ;  /* 0x000000211a007985 */ /* 0x0001e8000c101924 */
[----:B------:R0:W-:Y:S02]  /*18d0*/  ST.E desc[UR36][R22.64], R12 ;  /* 0x0000000c16007985 */ /* 0x0001e4000c101924 */
.L_x_54:
[----:B------:R-:W-:Y:S05]  /*18e0*/  BSYNC.RECONVERGENT B2 ;  /* 0x0000000000027941 */ /* 0x000fea0003800200 */
.L_x_51:
[----:B------:R-:W1:Y:S01]  /*18f0*/  LDCU UR4, c[0x0][0x398] ;  /* 0x00007300ff0477ac */ /* 0x000e620008000800 */
[----:B0-----:R-:W-:-:S04]  /*1900*/  IADD3 R12, PT, PT, R12, 0x1, RZ ;  /* 0x000000010c0c7810 */ /* 0x001fc80007ffe0ff */
[----:B-1----:R-:W-:-:S13]  /*1910*/  ISETP.NE.AND P0, PT, R12, UR4, PT ;  /* 0x000000040c007c0c */ /* 0x002fda000bf05270 */
[----:B------:R-:W-:Y:S05]  /*1920*/  @P0 BRA `(.L_x_61) ;  /* 0xffffffec00ac0947 */ /* 0x000fea000383ffff */
[----:B------:R-:W-:Y:S05]  /*1930*/  BSYNC.RECONVERGENT B1 ;  /* 0x0000000000017941 */ /* 0x000fea0003800200 */
.L_x_36:
[----:B------:R-:W-:Y:S05]  /*1940*/  BRA `(.L_x_62) ;  /* 0x0000000400d07947 */ /* 0x000fea0003800000 */
.L_x_35:
[----:B------:R-:W-:Y:S01]  /*1950*/  IMAD.MOV.U32 R7, RZ, RZ, 0x7f800000 ;  /* 0x7f800000ff077424 */ /* 0x000fe200078e00ff */
[----:B------:R-:W0:Y:S03]  /*1960*/  FCHK P0, RZ, RZ ;  /* 0x000000ffff007302 */ /* 0x000e260000000000 */
[----:B------:R-:W-:-:S04]  /*1970*/  FFMA R0, -RZ, R7, 1 ;  /* 0x3f800000ff007423 */ /* 0x000fc80000000107 */
[----:B------:R-:W-:-:S04]  /*1980*/  FFMA R0, R0, R7, +INF ;  /* 0x7f80000000007423 */ /* 0x000fc80000000007 */
[----:B------:R-:W-:-:S04]  /*1990*/  FFMA R7, RZ, R0, RZ ;  /* 0x00000000ff077223 */ /* 0x000fc800000000ff */
[----:B------:R-:W-:-:S04]  /*19a0*/  FFMA R27, -RZ, R7, RZ ;  /* 0x00000007ff1b7223 */ /* 0x000fc800000001ff */
[----:B------:R-:W-:Y:S01]  /*19b0*/  FFMA R27, R0, R27, R7 ;  /* 0x0000001b001b7223 */ /* 0x000fe20000000007 */
[----:B0-----:R-:W-:Y:S06]  /*19c0*/  @!P0 BRA `(.L_x_63) ;  /* 0x0000000000148947 */ /* 0x001fec0003800000 */
[----:B------:R-:W-:Y:S02]  /*19d0*/  HFMA2 R29, -RZ, RZ, 0, 0 ;  /* 0x00000000ff1d7431 */ /* 0x000fe400000001ff */
[----:B------:R-:W-:Y:S01]  /*19e0*/  IMAD.MOV.U32 R22, RZ, RZ, RZ ;  /* 0x000000ffff167224 */ /* 0x000fe200078e00ff */
[----:B------:R-:W-:-:S07]  /*19f0*/  MOV R24, 0x1a10 ;  /* 0x00001a1000187802 */ /* 0x000fce0000000f00 */
[----:B------:R-:W-:Y:S05]  /*1a00*/  CALL.REL.NOINC `($__internal_3_$__cuda_sm3x_div_rn_noftz_f32_slowpath) ;  /* 0x0000000c00e87944 */ /* 0x000fea0003c00000 */
[----:B------:R-:W-:-:S07]  /*1a10*/  MOV R27, R22 ;  /* 0x00000016001b7202 */ /* 0x000fce0000000f00 */
.L_x_63:
[----:B------:R-:W0:Y:S01]  /*1a20*/  LDC R7, c[0x0][0x3a8] ;  /* 0x0000ea00ff077b82 */ /* 0x000e220000000800 */
[----:B------:R-:W-:Y:S02]  /*1a30*/  IMAD.MOV.U32 R0, RZ, RZ, RZ ;  /* 0x000000ffff007224 */ /* 0x000fe400078e00ff */
[----:B------:R-:W-:-:S04]  /*1a40*/  IMAD.WIDE.U32 R12, R3, 0x4, R16 ;  /* 0x00000004030c7825 */ /* 0x000fc800078e0010 */
[----:B------:R-:W-:Y:S01]  /*1a50*/  IMAD.WIDE.U32 R10, R3, 0x4, R4 ;  /* 0x00000004030a7825 */ /* 0x000fe200078e0004 */
[----:B0-----:R-:W-:-:S03]  /*1a60*/  IADD3 R26, PT, PT, R7, -0x3, RZ ;  /* 0xfffffffd071a7810 */ /* 0x001fc60007ffe0ff */
[C---:B------:R-:W-:Y:S01]  /*1a70*/  VIADD R28, R7.reuse, 0xfffffffc ;  /* 0xfffffffc071c7836 */ /* 0x040fe20000000000 */
[C---:B------:R-:W-:Y:S01]  /*1a80*/  IADD3 R29, PT, PT, R7.reuse, -0x2, RZ ;  /* 0xfffffffe071d7810 */ /* 0x040fe20007ffe0ff */
[----:B------:R-:W-:-:S04]  /*1a90*/  IMAD.WIDE.U32 R8, R7, 0x4, R16 ;  /* 0x0000000407087825 */ /* 0x000fc800078e0010 */
[----:B------:R-:W-:-:S07]  /*1aa0*/  IMAD.WIDE.U32 R6, R7, 0x4, R4 ;  /* 0x0000000407067825 */ /* 0x000fce00078e0004 */
.L_x_74:
[----:B--2---:R-:W2:Y:S01]  /*1ab0*/  LD.E R14, desc[UR36][R16.64] ;  /* 0x00000024100e7980 */ /* 0x004ea2000c101900 */
[----:B------:R-:W-:Y:S04]  /*1ac0*/  BSSY.RECONVERGENT B1, `(.L_x_64) ;  /* 0x0000058000017945 */ /* 0x000fe80003800200 */
[----:B------:R-:W-:Y:S01]  /*1ad0*/  BSSY.RELIABLE B2, `(.L_x_65) ;  /* 0x0000015000027945 */ /* 0x000fe20003800100 */
[----:B------:R-:W-:Y:S01]  /*1ae0*/  IMAD.MOV.U32 R32, RZ, RZ, RZ ;  /* 0x000000ffff207224 */ /* 0x000fe200078e00ff */
[----:B------:R-:W-:Y:S01]  /*1af0*/  CS2R R30, SRZ ;  /* 0x00000000001e7805 */ /* 0x000fe2000001ff00 */
[----:B------:R-:W-:Y:S01]  /*1b00*/  IMAD.MOV.U32 R15, RZ, RZ, R17 ;  /* 0x000000ffff0f7224 */ /* 0x000fe200078e0011 */
[----:B--2---:R-:W-:Y:S02]  /*1b10*/  FSETP.GT.AND P0, PT, R27, R14, PT ;  /* 0x0000000e1b00720b */ /* 0x004fe40003f04000 */
[----:B------:R-:W-:-:S11]  /*1b20*/  MOV R14, R16 ;  /* 0x00000010000e7202 */ /* 0x000fd60000000f00 */
[----:B01-3--:R-:W-:Y:S05]  /*1b30*/  @P0 BRA `(.L_x_66) ;  /* 0x0000000000380947 */ /* 0x00bfea0003800000 */
[----:B------:R-:W-:Y:S01]  /*1b40*/  BSSY.RELIABLE B3, `(.L_x_66) ;  /* 0x000000d000037945 */ /* 0x000fe20003800100 */
.L_x_68:
[----:B------:R-:W0:Y:S01]  /*1b50*/  LDCU UR4, c[0x0][0x3a8] ;  /* 0x00007500ff0477ac */ /* 0x000e220008000800 */
[----:B------:R-:W-:-:S04]  /*1b60*/  IADD3 R32, PT, PT, R32, 0x1, RZ ;  /* 0x0000000120207810 */ /* 0x000fc80007ffe0ff */
[----:B0-----:R-:W-:-:S13]  /*1b70*/  ISETP.NE.AND P0, PT, R32, UR4, PT ;  /* 0x0000000420007c0c */ /* 0x001fda000bf05270 */
[----:B------:R-:W-:Y:S05]  /*1b80*/  @!P0 BREAK.RELIABLE B3 ;  /* 0x0000000000038942 */ /* 0x000fea0003800100 */
[----:B------:R-:W-:Y:S05]  /*1b90*/  @!P0 BREAK.RELIABLE B2 ;  /* 0x0000000000028942 */ /* 0x000fea0003800100 */
[----:B------:R-:W-:Y:S05]  /*1ba0*/  @!P0 BRA `(.L_x_67) ;  /* 0x0000000400248947 */ /* 0x000fea0003800000 */
[----:B------:R-:W-:-:S03]  /*1bb0*/  IMAD.WIDE.U32 R30, R32, 0x4, RZ ;  /* 0x00000004201e7825 */ /* 0x000fc600078e00ff */
[----:B------:R-:W-:-:S05]  /*1bc0*/  IADD3 R14, P0, PT, R16, R30, RZ ;  /* 0x0000001e100e7210 */ /* 0x000fca0007f1e0ff */
[----:B------:R-:W-:-:S05]  /*1bd0*/  IMAD.X R15, R17, 0x1, R31, P0 ;  /* 0x00000001110f7824 */ /* 0x000fca00000e061f */
[----:B------:R-:W2:Y:S02]  /*1be0*/  LD.E R18, desc[UR36][R14.64] ;  /* 0x000000240e127980 */ /* 0x000ea4000c101900 */
[----:B--2---:R-:W-:-:S13]  /*1bf0*/  FSETP.GT.AND P0, PT, R27, R18, PT ;  /* 0x000000121b00720b */ /* 0x004fda0003f04000 */
[----:B------:R-:W-:Y:S05]  /*1c00*/  @!P0 BRA `(.L_x_68) ;  /* 0xfffffffc00d08947 */ /* 0x000fea000383ffff */
[----:B------:R-:W-:Y:S05]  /*1c10*/  BSYNC.RELIABLE B3 ;  /* 0x0000000000037941 */ /* 0x000fea0003800100 */
.L_x_66:
[----:B------:R-:W-:Y:S05]  /*1c20*/  BSYNC.RELIABLE B2 ;  /* 0x0000000000027941 */ /* 0x000fea0003800100 */
.L_x_65:
        /* <DEDUP_REMOVED lines=10> */
[----:B------:R-:W2:Y:S04]  /*1cd0*/  LD.E R19, desc[UR36][R8.64+-0x8] ;  /* 0xfffff82408137980 */ /* 0x000ea8000c101900 */
        /* <DEDUP_REMOVED lines=21> */
.L_x_72:
[----:B------:R-:W-:Y:S05]  /*1e30*/  BSYNC.RECONVERGENT B3 ;  /* 0x0000000000037941 */ /* 0x000fea0003800200 */
.L_x_71:
[----:B------:R-:W-:-:S05]  /*1e40*/  IMAD.IADD R18, R29, 0x1, -R32 ;  /* 0x000000011d127824 */ /* 0x000fca00078e0a20 */
[----:B------:R-:W-:-:S13]  /*1e50*/  ISETP.GE.U32.AND P0, PT, R18, 0x3, PT ;  /* 0x000000031200780c */ /* 0x000fda0003f06070 */
[----:B------:R-:W-:Y:S05]  /*1e60*/  @!P0 BRA `(.L_x_70) ;  /* 0x0000000000608947 */ /* 0x000fea0003800000 */
.L_x_73:
[----:B---3--:R-:W-:-:S06]  /*1e70*/  IMAD.WIDE R24, R21, 0x4, R16 ;  /* 0x0000000415187825 */ /* 0x008fcc00078e0210 */
[----:B------:R-:W3:Y:S01]  /*1e80*/  LD.E R25, desc[UR36][R24.64+-0x8] ;  /* 0xfffff82418197980 */ /* 0x000ee2000c101900 */
[----:B012---:R-:W-:-:S04]  /*1e90*/  IMAD.WIDE R18, R33, 0x4, R16 ;  /* 0x0000000421127825 */ /* 0x007fc800078e0210 */
        /* <DEDUP_REMOVED lines=21> */
.L_x_70:
[----:B------:R-:W-:Y:S05]  /*1ff0*/  BSYNC.RECONVERGENT B2 ;  /* 0x0000000000027941 */ /* 0x000fea0003800200 */
.L_x_69:
[----:B------:R-:W-:Y:S01]  /*2000*/  IADD3 R30, P0, PT, R4, R30, RZ ;  /* 0x0000001e041e7210 */ /* 0x000fe20007f1e0ff */
[----:B------:R4:W-:Y:S03]  /*2010*/  ST.E desc[UR36][R14.64], R27 ;  /* 0x0000001b0e007985 */ /* 0x0009e6000c101924 */
[----:B------:R-:W-:-:S05]  /*2020*/  IADD3.X R31, PT, PT, R5, R31, RZ, P0, !PT ;  /* 0x0000001f051f7210 */ /* 0x000fca00007fe4ff */
[----:B------:R4:W-:Y:S04]  /*2030*/  ST.E desc[UR36][R30.64], R0 ;  /* 0x000000001e007985 */ /* 0x0009e8000c101924 */
.L_x_67:
[----:B------:R-:W-:Y:S05]  /*2040*/  BSYNC.RECONVERGENT B1 ;  /* 0x0000000000017941 */ /* 0x000fea0003800200 */
.L_x_64:
[----:B------:R-:W5:Y:S01]  /*2050*/  LDCU UR4, c[0x0][0x398] ;  /* 0x00007300ff0477ac */ /* 0x000f620008000800 */
[----:B----4-:R-:W-:-:S05]  /*2060*/  VIADD R0, R0, 0x1 ;  /* 0x0000000100007836 */ /* 0x010fca0000000000 */
[----:B-----5:R-:W-:-:S13]  /*2070*/  ISETP.NE.AND P0, PT, R0, UR4, PT ;  /* 0x0000000400007c0c */ /* 0x020fda000bf05270 */
[----:B------:R-:W-:Y:S05]  /*2080*/  @P0 BRA `(.L_x_74) ;  /* 0xfffffff800880947 */ /* 0x000fea000383ffff */
.L_x_62:
[----:B------:R-:W-:Y:S05]  /*2090*/  BSYNC.RECONVERGENT B0 ;  /* 0x0000000000007941 */ /* 0x000fea0003800200 */
.L_x_34:
[----:B01----:R-:W0:Y:S02]  /*20a0*/  LDC R13, c[0x0][0x3a8] ;  /* 0x0000ea00ff0d7b82 */ /* 0x003e240000000800 */
[----:B0-----:R-:W-:-:S13]  /*20b0*/  ISETP.GE.AND P0, PT, R13, 0x1, PT ;  /* 0x000000010d00780c */ /* 0x001fda0003f06270 */
[----:B------:R-:W-:Y:S05]  /*20c0*/  @!P0 EXIT ;  /* 0x000000000000894d */ /* 0x000fea0003800000 */
[C---:B------:R-:W-:Y:S01]  /*20d0*/  IADD3 R0, PT, PT, R13.reuse, -0x1, RZ ;  /* 0xffffffff0d007810 */ /* 0x040fe20007ffe0ff */
[----:B------:R-:W-:Y:S01]  /*20e0*/  IMAD R2, R2, R13, RZ ;  /* 0x0000000d02027224 */ /* 0x000fe200078e02ff */
[----:B------:R-:W-:Y:S01]  /*20f0*/  LOP3.LUT R14, R13, 0xf, RZ, 0xc0, !PT ;  /* 0x0000000f0d0e7812 */ /* 0x000fe200078ec0ff */
[----:B------:R-:W-:Y:S01]  /*2100*/  IMAD.MOV.U32 R3, RZ, RZ, RZ ;  /* 0x000000ffff037224 */ /* 0x000fe200078e00ff */
[----:B------:R-:W-:Y:S02]  /*2110*/  ISETP.GE.U32.AND P1, PT, R0, 0xf, PT ;  /* 0x0000000f0000780c */ /* 0x000fe40003f26070 */
[----:B------:R-:W-:-:S11]  /*2120*/  ISETP.NE.AND P0, PT, R14, RZ, PT ;  /* 0x000000ff0e00720c */ /* 0x000fd60003f05270 */
[----:B------:R-:W-:Y:S05]  /*2130*/  @!P1 BRA `(.L_x_75) ;  /* 0x0000000000cc9947 */ /* 0x000fea0003800000 */
[----:B--2---:R-:W0:Y:S01]  /*2140*/  LDC.64 R6, c[0x0][0x390] ;  /* 0x0000e400ff067b82 */ /* 0x004e220000000a00 */
[----:B------:R-:W-:Y:S01]  /*2150*/  LOP3.LUT R3, R13, 0x7ffffff0, RZ, 0xc0, !PT ;  /* 0x7ffffff00d037812 */ /* 0x000fe200078ec0ff */
[----:B------:R-:W-:Y:S01]  /*2160*/  BSSY.RECONVERGENT B0, `(.L_x_75) ;  /* 0x0000030000007945 */ /* 0x000fe20003800200 */
[----:B------:R-:W-:Y:S01]  /*2170*/  IADD3 R12, P1, PT, R4, 0x20, RZ ;  /* 0x00000020040c7810 */ /* 0x000fe20007f3e0ff */
[----:B------:R-:W-:Y:S02]  /*2180*/  IMAD.MOV.U32 R15, RZ, RZ, R2 ;  /* 0x000000ffff0f7224 */ /* 0x000fe400078e0002 */
[----:B------:R-:W-:Y:S01]  /*2190*/  IMAD.MOV R0, RZ, RZ, -R3 ;  /* 0x000000ffff007224 */ /* 0x000fe200078e0a03 */
[----:B---3--:R-:W-:Y:S02]  /*21a0*/  IADD3.X R25, PT, PT, RZ, R5, RZ, P1, !PT ;  /* 0x00000005ff197210 */ /* 0x008fe40000ffe4ff */
[----:B0-----:R-:W-:-:S04]  /*21b0*/  IADD3 R6, P2, PT, R6, 0x20, RZ ;  /* 0x0000002006067810 */ /* 0x001fc80007f5e0ff */
[----:B------:R-:W-:-:S09]  /*21c0*/  IADD3.X R7, PT, PT, RZ, R7, RZ, P2, !PT ;  /* 0x00000007ff077210 */ /* 0x000fd200017fe4ff */
.L_x_76:
[----:B------:R-:W-:Y:S01]  /*21d0*/  MOV R8, R12 ;  /* 0x0000000c00087202 */ /* 0x000fe20000000f00 */
[----:B------:R-:W-:-:S05]  /*21e0*/  IMAD.MOV.U32 R9, RZ, RZ, R25 ;  /* 0x000000ffff097224 */ /* 0x000fca00078e0019 */
[----:B0-----:R-:W2:Y:S01]  /*21f0*/  LD.E R17, desc[UR36][R8.64+-0x20] ;  /* 0xffffe02408117980 */ /* 0x001ea2000c101900 */
[----:B------:R-:W-:-:S05]  /*2200*/  IMAD.WIDE R10, R15, 0x4, R6 ;  /* 0x000000040f0a7825 */ /* 0x000fca00078e0206 */
[----:B--2---:R0:W-:Y:S04]  /*2210*/  STG.E desc[UR36][R10.64+-0x20], R17 ;  /* 0xffffe0110a007986 */ /* 0x0041e8000c101924 */
[----:B------:R-:W2:Y:S04]  /*2220*/  LD.E R19, desc[UR36][R8.64+-0x1c] ;  /* 0xffffe42408137980 */ /* 0x000ea8000c101900 */
[----:B--2---:R1:W-:Y:S04]  /*2230*/  STG.E desc[UR36][R10.64+-0x1c], R19 ;  /* 0xffffe4130a007986 */ /* 0x0043e8000c101924 */
[----:B------:R-:W2:Y:S04]  /*2240*/  LD.E R21, desc[UR36][R8.64+-0x18] ;  /* 0xffffe82408157980 */ /* 0x000ea8000c101900 */
[----:B--2---:R2:W-:Y:S04]  /*2250*/  STG.E desc[UR36][R10.64+-0x18], R21 ;  /* 0xffffe8150a007986 */ /* 0x0045e8000c101924 */
[----:B------:R-:W3:Y:S04]  /*2260*/  LD.E R23, desc[UR36][R8.64+-0x14] ;  /* 0xffffec2408177980 */ /* 0x000ee8000c101900 */
[----:B---3--:R3:W-:Y:S04]  /*2270*/  STG.E desc[UR36][R10.64+-0x14], R23 ;  /* 0xffffec170a007986 */ /* 0x0087e8000c101924 */
[----:B------:R-:W4:Y:S04]  /*2280*/  LD.E R25, desc[UR36][R8.64+-0x10] ;  /* 0xfffff02408197980 */ /* 0x000f28000c101900 */
[----:B----4-:R4:W-:Y:S04]  /*2290*/  STG.E desc[UR36][R10.64+-0x10], R25 ;  /* 0xfffff0190a007986 */ /* 0x0109e8000c101924 */
[----:B------:R-:W5:Y:S04]  /*22a0*/  LD.E R27, desc[UR36][R8.64+-0xc] ;  /* 0xfffff424081b7980 */ /* 0x000f68000c101900 */
[----:B-----5:R5:W-:Y:S04]  /*22b0*/  STG.E desc[UR36][R10.64+-0xc], R27 ;  /* 0xfffff41b0a007986 */ /* 0x020be8000c101924 */
[----:B0-----:R-:W2:Y:S04]  /*22c0*/  LD.E R17, desc[UR36][R8.64+-0x8] ;  /* 0xfffff82408117980 */ /* 0x001ea8000c101900 */
[----:B--2---:R0:W-:Y:S04]  /*22d0*/  STG.E desc[UR36][R10.64+-0x8], R17 ;  /* 0xfffff8110a007986 */ /* 0x0041e8000c101924 */
[----:B-1----:R-:W2:Y:S04]  /*22e0*/  LD.E R19, desc[UR36][R8.64+-0x4] ;  /* 0xfffffc2408137980 */ /* 0x002ea8000c101900 */
[----:B--2---:R1:W-:Y:S04]  /*22f0*/  STG.E desc[UR36][R10.64+-0x4], R19 ;  /* 0xfffffc130a007986 */ /* 0x0043e8000c101924 */
[----:B------:R-:W2:Y:S04]  /*2300*/  LD.E R21, desc[UR36][R8.64] ;  /* 0x0000002408157980 */ /* 0x000ea8000c101900 */
[----:B--2---:R2:W-:Y:S04]  /*2310*/  STG.E desc[UR36][R10.64], R21 ;  /* 0x000000150a007986 */ /* 0x0045e8000c101924 */
[----:B---3--:R-:W3:Y:S04]  /*2320*/  LD.E R23, desc[UR36][R8.64+0x4] ;  /* 0x0000042408177980 */ /* 0x008ee8000c101900 */
[----:B---3--:R3:W-:Y:S04]  /*2330*/  STG.E desc[UR36][R10.64+0x4], R23 ;  /* 0x000004170a007986 */ /* 0x0087e8000c101924 */
[----:B----4-:R-:W4:Y:S04]  /*2340*/  LD.E R25, desc[UR36][R8.64+0x8] ;  /* 0x0000082408197980 */ /* 0x010f28000c101900 */
[----:B----4-:R4:W-:Y:S04]  /*2350*/  STG.E desc[UR36][R10.64+0x8], R25 ;  /* 0x000008190a007986 */ /* 0x0109e8000c101924 */
[----:B-----5:R-:W5:Y:S04]  /*2360*/  LD.E R27, desc[UR36][R8.64+0xc] ;  /* 0x00000c24081b7980 */ /* 0x020f68000c101900 */
[----:B-----5:R1:W-:Y:S04]  /*2370*/  STG.E desc[UR36][R10.64+0xc], R27 ;  /* 0x00000c1b0a007986 */ /* 0x0203e8000c101924 */
[----:B0-----:R-:W5:Y:S04]  /*2380*/  LD.E R17, desc[UR36][R8.64+0x10] ;  /* 0x0000102408117980 */ /* 0x001f68000c101900 */
[----:B-----5:R0:W-:Y:S04]  /*2390*/  STG.E desc[UR36][R10.64+0x10], R17 ;  /* 0x000010110a007986 */ /* 0x0201e8000c101924 */
[----:B-1----:R-:W5:Y:S04]  /*23a0*/  LD.E R19, desc[UR36][R8.64+0x14] ;  /* 0x0000142408137980 */ /* 0x002f68000c101900 */
[----:B-----5:R0:W-:Y:S04]  /*23b0*/  STG.E desc[UR36][R10.64+0x14], R19 ;  /* 0x000014130a007986 */ /* 0x0201e8000c101924 */
[----:B--2---:R-:W2:Y:S04]  /*23c0*/  LD.E R21, desc[UR36][R8.64+0x18] ;  /* 0x0000182408157980 */ /* 0x004ea8000c101900 */
[----:B--2---:R0:W-:Y:S04]  /*23d0*/  STG.E desc[UR36][R10.64+0x18], R21 ;  /* 0x000018150a007986 */ /* 0x0041e8000c101924 */
[----:B---3--:R-:W2:Y:S01]  /*23e0*/  LD.E R23, desc[UR36][R8.64+0x1c] ;  /* 0x00001c2408177980 */ /* 0x008ea2000c101900 */
[----:B------:R-:W-:-:S02]  /*23f0*/  IADD3 R0, PT, PT, R0, 0x10, RZ ;  /* 0x0000001000007810 */ /* 0x000fc40007ffe0ff */
[----:B------:R-:W-:Y:S02]  /*2400*/  IADD3 R12, P2, PT, R8, 0x40, RZ ;  /* 0x00000040080c7810 */ /* 0x000fe40007f5e0ff */
[----:B------:R-:W-:Y:S02]  /*2410*/  ISETP.NE.AND P1, PT, R0, RZ, PT ;  /* 0x000000ff0000720c */ /* 0x000fe40003f25270 */
[----:B------:R-:W-:Y:S01]  /*2420*/  IADD3 R15, PT, PT, R15, 0x10, RZ ;  /* 0x000000100f0f7810 */ /* 0x000fe20007ffe0ff */
[----:B----4-:R-:W-:Y:S01]  /*2430*/  IMAD.X R25, RZ, RZ, R9, P2 ;  /* 0x000000ffff197224 */ /* 0x010fe200010e0609 */
[----:B--2---:R0:W-:Y:S09]  /*2440*/  STG.E desc[UR36][R10.64+0x1c], R23 ;  /* 0x00001c170a007986 */ /* 0x0041f2000c101924 */
[----:B------:R-:W-:Y:S05]  /*2450*/  @P1 BRA `(.L_x_76) ;  /* 0xfffffffc005c1947 */ /* 0x000fea000383ffff */
[----:B------:R-:W-:Y:S05]  /*2460*/  BSYNC.RECONVERGENT B0 ;  /* 0x0000000000007941 */ /* 0x000fea0003800200 */
.L_x_75:
[----:B------:R-:W-:Y:S05]  /*2470*/  @!P0 EXIT ;  /* 0x000000000000894d */ /* 0x000fea0003800000 */
[----:B------:R-:W-:Y:S02]  /*2480*/  ISETP.GE.U32.AND P0, PT, R14, 0x8, PT ;  /* 0x000000080e00780c */ /* 0x000fe40003f06070 */
[----:B0-----:R-:W-:-:S04]  /*2490*/  LOP3.LUT R10, R13, 0x7, RZ, 0xc0, !PT ;  /* 0x000000070d0a7812 */ /* 0x001fc800078ec0ff */
[----:B------:R-:W-:-:S07]  /*24a0*/  ISETP.NE.AND P1, PT, R10, RZ, PT ;  /* 0x000000ff0a00720c */ /* 0x000fce0003f25270 */
[----:B------:R-:W-:Y:S06]  /*24b0*/  @!P0 BRA `(.L_x_77) ;  /* 0x0000000000548947 */ /* 0x000fec0003800000 */
[----:B--2---:R-:W-:Y:S01]  /*24c0*/  IMAD.WIDE.U32 R6, R3, 0x4, R4 ;  /* 0x0000000403067825 */ /* 0x004fe200078e0004 */
[----:B------:R-:W0:Y:S04]  /*24d0*/  LDC.64 R8, c[0x0][0x390] ;  /* 0x0000e400ff087b82 */ /* 0x000e280000000a00 */
[----:B------:R-:W2:Y:S01]  /*24e0*/  LD.E R11, desc[UR36][R6.64] ;  /* 0x00000024060b7980 */ /* 0x000ea2000c101900 */
[----:B------:R-:W-:-:S04]  /*24f0*/  IMAD.IADD R15, R2, 0x1, R3 ;  /* 0x00000001020f7824 */ /* 0x000fc800078e0203 */
[----:B0-----:R-:W-:-:S05]  /*2500*/  IMAD.WIDE R8, R15, 0x4, R8 ;  /* 0x000000040f087825 */ /* 0x001fca00078e0208 */
[----:B--2---:R0:W-:Y:S04]  /*2510*/  STG.E desc[UR36][R8.64], R11 ;  /* 0x0000000b08007986 */ /* 0x0041e8000c101924 */
[----:B------:R-:W2:Y:S04]  /*2520*/  LD.E R15, desc[UR36][R6.64+0x4] ;  /* 0x00000424060f7980 */ /* 0x000ea8000c101900 */
[----:B--2---:R1:W-:Y:S04]  /*2530*/  STG.E desc[UR36][R8.64+0x4], R15 ;  /* 0x0000040f08007986 */ /* 0x0043e8000c101924 */
[----:B------:R-:W2:Y:S04]  /*2540*/  LD.E R17, desc[UR36][R6.64+0x8] ;  /* 0x0000082406117980 */ /* 0x000ea8000c101900 */
[----:B--2---:R4:W-:Y:S04]  /*2550*/  STG.E desc[UR36][R8.64+0x8], R17 ;  /* 0x0000081108007986 */ /* 0x0049e8000c101924 */
[----:B---3--:R-:W2:Y:S04]  /*2560*/  LD.E R19, desc[UR36][R6.64+0xc] ;  /* 0x00000c2406137980 */ /* 0x008ea8000c101900 */
[----:B--2---:R4:W-:Y:S04]  /*2570*/  STG.E desc[UR36][R8.64+0xc], R19 ;  /* 0x00000c1308007986 */ /* 0x0049e8000c101924 */
[----:B------:R-:W2:Y:S04]  /*2580*/  LD.E R21, desc[UR36][R6.64+0x10] ;  /* 0x0000102406157980 */ /* 0x000ea8000c101900 */
[----:B--2---:R4:W-:Y:S04]  /*2590*/  STG.E desc[UR36][R8.64+0x10], R21 ;  /* 0x0000101508007986 */ /* 0x0049e8000c101924 */
[----:B------:R-:W2:Y:S04]  /*25a0*/  LD.E R23, desc[UR36][R6.64+0x14] ;  /* 0x0000142406177980 */ /* 0x000ea8000c101900 */
[----:B--2---:R4:W-:Y:S04]  /*25b0*/  STG.E desc[UR36][R8.64+0x14], R23 ;  /* 0x0000141708007986 */ /* 0x0049e8000c101924 */
[----:B0-----:R-:W2:Y:S04]  /*25c0*/  LD.E R11, desc[UR36][R6.64+0x18] ;  /* 0x00001824060b7980 */ /* 0x001ea8000c101900 */
[----:B--2---:R4:W-:Y:S04]  /*25d0*/  STG.E desc[UR36][R8.64+0x18], R11 ;  /* 0x0000180b08007986 */ /* 0x0049e8000c101924 */
[----:B-1----:R-:W2:Y:S01]  /*25e0*/  LD.E R15, desc[UR36][R6.64+0x1c] ;  /* 0x00001c24060f7980 */ /* 0x002ea2000c101900 */
[----:B------:R-:W-:-:S03]  /*25f0*/  IADD3 R3, PT, PT, R3, 0x8, RZ ;  /* 0x0000000803037810 */ /* 0x000fc60007ffe0ff */
[----:B--2---:R4:W-:Y:S04]  /*2600*/  STG.E desc[UR36][R8.64+0x1c], R15 ;  /* 0x00001c0f08007986 */ /* 0x0049e8000c101924 */
.L_x_77:
[----:B------:R-:W-:Y:S05]  /*2610*/  @!P1 EXIT ;  /* 0x000000000000994d */ /* 0x000fea0003800000 */
[----:B------:R-:W-:Y:S02]  /*2620*/  ISETP.GE.U32.AND P0, PT, R10, 0x4, PT ;  /* 0x000000040a00780c */ /* 0x000fe40003f06070 */
[----:B------:R-:W-:-:S04]  /*2630*/  LOP3.LUT R0, R13, 0x3, RZ, 0xc0, !PT ;  /* 0x000000030d007812 */ /* 0x000fc800078ec0ff */
[----:B------:R-:W-:-:S07]  /*2640*/  ISETP.NE.AND P1, PT, R0, RZ, PT ;  /* 0x000000ff0000720c */ /* 0x000fce0003f25270 */
[----:B------:R-:W-:Y:S06]  /*2650*/  @!P0 BRA `(.L_x_78) ;  /* 0x0000000000348947 */ /* 0x000fec0003800000 */
[----:B--2---:R-:W-:Y:S01]  /*2660*/  IMAD.WIDE.U32 R6, R3, 0x4, R4 ;  /* 0x0000000403067825 */ /* 0x004fe200078e0004 */
[----:B----4-:R-:W0:Y:S04]  /*2670*/  LDC.64 R8, c[0x0][0x390] ;  /* 0x0000e400ff087b82 */ /* 0x010e280000000a00 */
        /* <DEDUP_REMOVED lines=8> */
[----:B------:R-:W2:Y:S01]  /*2700*/  LD.E R17, desc[UR36][R6.64+0xc] ;  /* 0x00000c2406117980 */ /* 0x000ea2000c101900 */
[----:B------:R-:W-:-:S03]  /*2710*/  IADD3 R3, PT, PT, R3, 0x4, RZ ;  /* 0x0000000403037810 */ /* 0x000fc60007ffe0ff */
[----:B--2---:R0:W-:Y:S04]  /*2720*/  STG.E desc[UR36][R8.64+0xc], R17 ;  /* 0x00000c1108007986 */ /* 0x0041e8000c101924 */
.L_x_78:
[----:B------:R-:W-:Y:S05]  /*2730*/  @!P1 EXIT ;  /* 0x000000000000994d */ /* 0x000fea0003800000 */
[----:B--2---:R-:W1:Y:S01]  /*2740*/  LDC.64 R6, c[0x0][0x390] ;  /* 0x0000e400ff067b82 */ /* 0x004e620000000a00 */
[----:B------:R-:W-:-:S04]  /*2750*/  IMAD.WIDE.U32 R4, R3, 0x4, R4 ;  /* 0x0000000403047825 */ /* 0x000fc800078e0004 */
[----:B0---4-:R-:W-:Y:S01]  /*2760*/  IMAD.IADD R9, R2, 0x1, R3 ;  /* 0x0000000102097824 */ /* 0x011fe200078e0203 */
[----:B------:R-:W-:Y:S01]  /*2770*/  MOV R11, R5 ;  /* 0x00000005000b7202 */ /* 0x000fe20000000f00 */
[----:B------:R-:W-:-:S07]  /*2780*/  IMAD.MOV R0, RZ, RZ, -R0 ;  /* 0x000000ffff007224 */ /* 0x000fce00078e0a00 */
.L_x_79:
[----:B0-----:R-:W-:-:S06]  /*2790*/  MOV R5, R11 ;  /* 0x0000000b00057202 */ /* 0x001fcc0000000f00 */
[----:B------:R0:W2:Y:S01]  /*27a0*/  LD.E R5, desc[UR36][R4.64] ;  /* 0x0000002404057980 */ /* 0x0000a2000c101900 */
[C---:B-1----:R-:W-:Y:S01]  /*27b0*/  IMAD.WIDE R2, R9.reuse, 0x4, R6 ;  /* 0x0000000409027825 */ /* 0x042fe200078e0206 */
[----:B------:R-:W-:-:S03]  /*27c0*/  IADD3 R9, PT, PT, R9, 0x1, RZ ;  /* 0x0000000109097810 */ /* 0x000fc60007ffe0ff */
[----:B------:R-:W-:-:S05]  /*27d0*/  VIADD R0, R0, 0x1 ;  /* 0x0000000100007836 */ /* 0x000fca0000000000 */
[----:B------:R-:W-:Y:S02]  /*27e0*/  ISETP.NE.AND P0, PT, R0, RZ, PT ;  /* 0x000000ff0000720c */ /* 0x000fe40003f05270 */
[----:B0-----:R-:W-:-:S05]  /*27f0*/  IADD3 R4, P1, PT, R4, 0x4, RZ ;  /* 0x0000000404047810 */ /* 0x001fca0007f3e0ff */
[----:B------:R-:W-:Y:S01]  /*2800*/  IMAD.X R11, RZ, RZ, R11, P1 ;  /* 0x000000ffff0b7224 */ /* 0x000fe200008e060b */
[----:B--2---:R0:W-:Y:S05]  /*2810*/  STG.E desc[UR36][R2.64], R5 ;  /* 0x0000000502007986 */ /* 0x0041ea000c101924 */
[----:B------:R-:W-:Y:S05]  /*2820*/  @P0 BRA `(.L_x_79) ;  /* 0xfffffffc00d80947 */ /* 0x000fea000383ffff */
[----:B------:R-:W-:Y:S05]  /*2830*/  EXIT ;  /* 0x000000000000794d */ /* 0x000fea0003800000 */
        .weak           $__internal_2_$__cuda_sm20_sqrt_rn_f32_slowpath
        .type           $__internal_2_$__cuda_sm20_sqrt_rn_f32_slowpath,@function
        .size           $__internal_2_$__cuda_sm20_sqrt_rn_f32_slowpath,($__internal_3_$__cuda_sm3x_div_rn_noftz_f32_slowpath - $__internal_2_$__cuda_sm20_sqrt_rn_f32_slowpath)
$__internal_2_$__cuda_sm20_sqrt_rn_f32_slowpath:
[----:B------:R-:W-:-:S13]  /*2840*/  LOP3.LUT P0, RZ, R26, 0x7fffffff, RZ, 0xc0, !PT ;  /* 0x7fffffff1aff7812 */ /* 0x000fda000780c0ff */
[----:B------:R-:W-:Y:S01]  /*2850*/  @!P0 MOV R22, R26 ;  /* 0x0000001a00168202 */ /* 0x000fe20000000f00 */
[----:B------:R-:W-:Y:S06]  /*2860*/  @!P0 BRA `(.L_x_80) ;  /* 0x0000000000408947 */ /* 0x000fec0003800000 */
[----:B------:R-:W-:-:S13]  /*2870*/  FSETP.GEU.FTZ.AND P0, PT, R26, RZ, PT ;  /* 0x000000ff1a00720b */ /* 0x000fda0003f1e000 */
[----:B------:R-:W-:Y:S01]  /*2880*/  @!P0 IMAD.MOV.U32 R22, RZ, RZ, 0x7fffffff ;  /* 0x7fffffffff168424 */ /* 0x000fe200078e00ff */
        /* <DEDUP_REMOVED lines=14> */
.L_x_80:
[----:B------:R-:W-:Y:S01]  /*2970*/  IMAD.MOV.U32 R25, RZ, RZ, R22 ;  /* 0x000000ffff197224 */ /* 0x000fe200078e0016 */
[----:B------:R-:W-:Y:S01]  /*2980*/  MOV R22, R31 ;  /* 0x0000001f00167202 */ /* 0x000fe20000000f00 */
[----:B------:R-:W-:-:S04]  /*2990*/  IMAD.MOV.U32 R23, RZ, RZ, 0x0 ;  /* 0x00000000ff177424 */ /* 0x000fc800078e00ff */
[----:B------:R-:W-:Y:S05]  /*29a0*/  RET.REL.NODEC R22 `(_Z24cosine_similarity_kernelPfS_Piiiifi) ;  /* 0xffffffd416947950 */ /* 0x000fea0003c3ffff */
        .weak           $__internal_3_$__cuda_sm3x_div_rn_noftz_f32_slowpath
        .type           $__internal_3_$__cuda_sm3x_div_rn_noftz_f32_slowpath,@function
        .size           $__internal_3_$__cuda_sm3x_div_rn_noftz_f32_slowpath,(.L_x_96 - $__internal_3_$__cuda_sm3x_div_rn_noftz_f32_slowpath)
$__internal_3_$__cuda_sm3x_div_rn_noftz_f32_slowpath:
        /* <DEDUP_REMOVED lines=12> */
[----:B------:R-:W-:-:S04]  /*2a70*/  FSETP.GTU.FTZ.AND P1, PT, |R22|, +INF , PT ;  /* 0x7f8000001600780b */ /* 0x000fc80003f3c200 */
        /* <DEDUP_REMOVED lines=16> */
[----:B------:R-:W-:Y:S01]  /*2b80*/  @P0 IMAD.MOV.U32 R25, RZ, RZ, RZ ;  /* 0x000000ffff190224 */ /* 0x000fe200078e00ff */
[----:B------:R-:W-:Y:S01]  /*2b90*/  @!P0 MOV R25, 0xffffffc0 ;  /* 0xffffffc000198802 */ /* 0x000fe20000000f00 */
[----:B------:R-:W-:Y:S01]  /*2ba0*/  @!P0 FFMA R29, R29, 1.84467440737095516160e+19, RZ ;  /* 0x5f8000001d1d8823 */ /* 0x000fe200000000ff */
[----:B------:R-:W-:-:S03]  /*2bb0*/  @!P1 FFMA R22, R22, 1.84467440737095516160e+19, RZ ;  /* 0x5f80000016169823 */ /* 0x000fc600000000ff */
[----:B------:R-:W-:-:S07]  /*2bc0*/  @!P1 VIADD R25, R25, 0x40 ;  /* 0x0000004019199836 */ /* 0x000fce0000000000 */
.L_x_82:
[----:B------:R-:W-:Y:S01]  /*2bd0*/  LEA R27, R23, 0xc0800000, 0x17 ;  /* 0xc0800000171b7811 */ /* 0x000fe200078eb8ff */
[----:B------:R-:W-:Y:S01]  /*2be0*/  VIADD R28, R28, 0xffffff81 ;  /* 0xffffff811c1c7836 */ /* 0x000fe20000000000 */
[----:B------:R-:W-:Y:S02]  /*2bf0*/  BSSY.RECONVERGENT B4, `(.L_x_87) ;  /* 0x0000035000047945 */ /* 0x000fe40003800200 */
[----:B------:R-:W-:Y:S01]  /*2c00*/  IADD3 R30, PT, PT, -R27, R22, RZ ;  /* 0x000000161b1e7210 */ /* 0x000fe20007ffe1ff */
[C---:B------:R-:W-:Y:S01]  /*2c10*/  IMAD R22, R28.reuse, -0x800000, R29 ;  /* 0xff8000001c167824 */ /* 0x040fe200078e021d */
[----:B------:R-:W-:Y:S02]  /*2c20*/  IADD3 R28, PT, PT, R28, 0x7f, -R23 ;  /* 0x0000007f1c1c7810 */ /* 0x000fe40007ffe817 */
[----:B------:R-:W0:Y:S01]  /*2c30*/  MUFU.RCP R27, R30 ;  /* 0x0000001e001b7308 */ /* 0x000e220000001000 */
[----:B------:R-:W-:Y:S01]  /*2c40*/  FADD.FTZ R31, -R30, -RZ ;  /* 0x800000ff1e1f7221 */ /* 0x000fe20000010100 */
[----:B------:R-:W-:-:S03]  /*2c50*/  IADD3 R28, PT, PT, R28, R25, RZ ;  /* 0x000000191c1c7210 */ /* 0x000fc60007ffe0ff */
[----:B0-----:R-:W-:-:S04]  /*2c60*/  FFMA R26, R27, R31, 1 ;  /* 0x3f8000001b1a7423 */ /* 0x001fc8000000001f */
[----:B------:R-:W-:-:S04]  /*2c70*/  FFMA R27, R27, R26, R27 ;  /* 0x0000001a1b1b7223 */ /* 0x000fc8000000001b */
[----:B------:R-:W-:-:S04]  /*2c80*/  FFMA R26, R22, R27, RZ ;  /* 0x0000001b161a7223 */ /* 0x000fc800000000ff */
[----:B------:R-:W-:-:S04]  /*2c90*/  FFMA R29, R31, R26, R22 ;  /* 0x0000001a1f1d7223 */ /* 0x000fc80000000016 */
[----:B------:R-:W-:-:S04]  /*2ca0*/  FFMA R26, R27, R29, R26 ;  /* 0x0000001d1b1a7223 */ /* 0x000fc8000000001a */
[----:B------:R-:W-:-:S04]  /*2cb0*/  FFMA R29, R31, R26, R22 ;  /* 0x0000001a1f1d7223 */ /* 0x000fc80000000016 */
[----:B------:R-:W-:-:S05]  /*2cc0*/  FFMA R22, R27, R29, R26 ;  /* 0x0000001d1b167223 */ /* 0x000fca000000001a */
[----:B------:R-:W-:-:S04]  /*2cd0*/  SHF.R.U32.HI R23, RZ, 0x17, R22 ;  /* 0x00000017ff177819 */ /* 0x000fc80000011616 */
[----:B------:R-:W-:-:S05]  /*2ce0*/  LOP3.LUT R23, R23, 0xff, RZ, 0xc0, !PT ;  /* 0x000000ff17177812 */ /* 0x000fca00078ec0ff */
[----:B------:R-:W-:-:S05]  /*2cf0*/  IMAD.IADD R30, R23, 0x1, R28 ;  /* 0x00000001171e7824 */ /* 0x000fca00078e021c */
        /* <DEDUP_REMOVED lines=10> */
[-CC-:B------:R-:W-:Y:S01]  /*2da0*/  FFMA.RZ R23, R27, R29.reuse, R26.reuse ;  /* 0x0000001d1b177223 */ /* 0x180fe2000000c01a */
[C---:B------:R-:W-:Y:S01]  /*2db0*/  VIADD R28, R30.reuse, 0x20 ;  /* 0x000000201e1c7836 */ /* 0x040fe20000000000 */
[C---:B------:R-:W-:Y:S02]  /*2dc0*/  ISETP.NE.AND P2, PT, R30.reuse, RZ, PT ;  /* 0x000000ff1e00720c */ /* 0x040fe40003f45270 */
[C---:B------:R-:W-:Y:S02]  /*2dd0*/  ISETP.NE.AND P1, PT, R30.reuse, RZ, PT ;  /* 0x000000ff1e00720c */ /* 0x040fe40003f25270 */
[----:B------:R-:W-:Y:S01]  /*2de0*/  LOP3.LUT R25, R23, 0x7fffff, RZ, 0xc0, !PT ;  /* 0x007fffff17197812 */ /* 0x000fe200078ec0ff */
[CCC-:B------:R-:W-:Y:S01]  /*2df0*/  FFMA.RP R23, R27.reuse, R29.reuse, R26.reuse ;  /* 0x0000001d1b177223 */ /* 0x1c0fe2000000801a */
[----:B------:R-:W-:Y:S01]  /*2e00*/  FFMA.RM R26, R27, R29, R26 ;  /* 0x0000001d1b1a7223 */ /* 0x000fe2000000401a */
[----:B------:R-:W-:Y:S02]  /*2e10*/  IADD3 R27, PT, PT, -R30, RZ, RZ ;  /* 0x000000ff1e1b7210 */ /* 0x000fe40007ffe1ff */
        /* <DEDUP_REMOVED lines=10> */
[----:B------:R-:W-:-:S05]  /*2ec0*/  LOP3.LUT R23, R23, R26, RZ, 0xc0, !PT ;  /* 0x0000001a17177212 */ /* 0x000fca00078ec0ff */
[----:B------:R-:W-:-:S05]  /*2ed0*/  IMAD.IADD R23, R28, 0x1, R23 ;  /* 0x000000011c177824 */ /* 0x000fca00078e0217 */
[----:B------:R-:W-:Y:S01]  /*2ee0*/  LOP3.LUT R22, R23, R22, RZ, 0xfc, !PT ;  /* 0x0000001617167212 */ /* 0x000fe200078efcff */
[----:B------:R-:W-:Y:S06]  /*2ef0*/  BRA `(.L_x_90) ;  /* 0x0000000000107947 */ /* 0x000fec0003800000 */
.L_x_89:
[----:B------:R-:W-:-:S04]  /*2f00*/  LOP3.LUT R22, R22, 0x80000000, RZ, 0xc0, !PT ;  /* 0x8000000016167812 */ /* 0x000fc800078ec0ff */
[----:B------:R-:W-:Y:S01]  /*2f10*/  LOP3.LUT R22, R22, 0x7f800000, RZ, 0xfc, !PT ;  /* 0x7f80000016167812 */ /* 0x000fe200078efcff */
[----:B------:R-:W-:Y:S06]  /*2f20*/  BRA `(.L_x_90) ;  /* 0x0000000000047947 */ /* 0x000fec0003800000 */
.L_x_88:
[----:B------:R-:W-:-:S07]  /*2f30*/  LEA R22, R28, R22, 0x17 ;  /* 0x000000161c167211 */ /* 0x000fce00078eb8ff */
.L_x_90:
[----:B------:R-:W-:Y:S05]  /*2f40*/  BSYNC.RECONVERGENT B4 ;  /* 0x0000000000047941 */ /* 0x000fea0003800200 */
.L_x_87:
[----:B------:R-:W-:Y:S05]  /*2f50*/  BRA `(.L_x_91) ;  /* 0x0000000000207947 */ /* 0x000fea0003800000 */
.L_x_86:
[----:B------:R-:W-:-:S04]  /*2f60*/  LOP3.LUT R22, R22, 0x80000000, R29, 0x48, !PT ;  /* 0x8000000016167812 */ /* 0x000fc800078e481d */
[----:B------:R-:W-:Y:S01]  /*2f70*/  LOP3.LUT R22, R22, 0x7f800000, RZ, 0xfc, !PT ;  /* 0x7f80000016167812 */ /* 0x000fe200078efcff */
[----:B------:R-:W-:Y:S06]  /*2f80*/  BRA `(.L_x_91) ;  /* 0x0000000000147947 */ /* 0x000fec0003800000 */
.L_x_85:
[----:B------:R-:W-:Y:S01]  /*2f90*/  LOP3.LUT R22, R22, 0x80000000, R29, 0x48, !PT ;  /* 0x8000000016167812 */ /* 0x000fe200078e481d */
[----:B------:R-:W-:Y:S06]  /*2fa0*/  BRA `(.L_x_91) ;  /* 0x00000000000c7947 */ /* 0x000fec0003800000 */
.L_x_84:
[----:B------:R-:W0:Y:S01]  /*2fb0*/  MUFU.RSQ R22, -QNAN ;  /* 0xffc0000000167908 */ /* 0x000e220000001400 */
[----:B------:R-:W-:Y:S05]  /*2fc0*/  BRA `(.L_x_91) ;  /* 0x0000000000047947 */ /* 0x000fea0003800000 */
.L_x_83:
[----:B------:R-:W-:-:S07]  /*2fd0*/  FADD.FTZ R22, R29, R22 ;  /* 0x000000161d167221 */ /* 0x000fce0000010000 */
.L_x_91:
[----:B------:R-:W-:Y:S05]  /*2fe0*/  BSYNC.RECONVERGENT B3 ;  /* 0x0000000000037941 */ /* 0x000fea0003800200 */
.L_x_81:
[----:B------:R-:W-:-:S04]  /*2ff0*/  IMAD.MOV.U32 R25, RZ, RZ, 0x0 ;  /* 0x00000000ff197424 */ /* 0x000fc800078e00ff */
[----:B0-----:R-:W-:Y:S05]  /*3000*/  RET.REL.NODEC R24 `(_Z24cosine_similarity_kernelPfS_Piiiifi) ;  /* 0xffffffcc18fc7950 */ /* 0x001fea0003c3ffff */
.L_x_92:
        /* <DEDUP_REMOVED lines=15> */
.L_x_96:


//--------------------- .nv.shared._Z25findNearestNeighborCosinePfS_S_Piiiif --------------------------
	.section	.nv.shared._Z25findNearestNeighborCosinePfS_S_Piiiif,"aw",@nobits
	.sectionflags	@""
	.align	16
	.zero		1024


//--------------------- .nv.shared.reserved.0     --------------------------
	.section	.nv.shared.reserved.0,"aw",@nobits
	.weak		__nv_reservedSMEM_offset_0_alias
	.size		__nv_reservedSMEM_offset_0_alias, 0, 64
	.other		__nv_reservedSMEM_offset_0_alias,@"STO_CUDA_RESERVED_SHARED STV_DEFAULT"
__nv_reservedSMEM_offset_0_alias:
	.zero		0
	.zero		64


//--------------------- .nv.shared._Z24cosine_similarity_kernelPfS_Piiiifi --------------------------
	.section	.nv.shared._Z24cosine_similarity_kernelPfS_Piiiifi,"aw",@nobits
	.sectionflags	@""
	.align	16
	.zero		1024


//--------------------- .nv.constant0._Z25findNearestNeighborCosinePfS_S_Piiiif --------------------------
	.section	.nv.constant0._Z25findNearestNeighborCosinePfS_S_Piiiif,"a",@progbits
	.sectionflags	@""
	.align	4
.nv.constant0._Z25findNearestNeighborCosinePfS_S_Piiiif:
	.zero		944


//--------------------- .nv.constant0._Z24cosine_similarity_kernelPfS_Piiiifi --------------------------
	.section	.nv.constant0._Z24cosine_similarity_kernelPfS_Piiiifi,"a",@progbits
	.sectionflags	@""
	.align	4
.nv.constant0._Z24cosine_similarity_kernelPfS_Piiiifi:
	.zero		940


//--------------------- SYMBOLS --------------------------

	.type		.nv.reservedSmem.offset0,@object
	.size		.nv.reservedSmem.offset0,0x4
	.type		.nv.reservedSmem.cap,@object
	.size		.nv.reservedSmem.cap,0x4
	.type		malloc,@function
